	.headerflags	@"EF_CUDA_TEXMODE_UNIFIED EF_CUDA_64BIT_ADDRESS EF_CUDA_SM86 EF_CUDA_VIRTUAL_SM(EF_CUDA_SM86)"
	.elftype	@"ET_EXEC"


//--------------------- .nv.info                  --------------------------
	.section	.nv.info,"",@"SHT_CUDA_INFO"
	.align	4


	//----- nvinfo : EIATTR_REGCOUNT
	.align		4
        /*0000*/ 	.byte	0x04, 0x2f
        /*0002*/ 	.short	(.L_2 - .L_1)
	.align		4
.L_1:
        /*0004*/ 	.word	index@(triton_red_fused__to_copy_add_amax_amin_clamp_mul_native_layer_norm_reciprocal_12)
        /*0008*/ 	.word	0x0000004d


	//----- nvinfo : EIATTR_MIN_STACK_SIZE
	.align		4
.L_2:
        /*000c*/ 	.byte	0x04, 0x12
        /*000e*/ 	.short	(.L_4 - .L_3)
	.align		4
.L_3:
        /*0010*/ 	.word	index@(triton_red_fused__to_copy_add_amax_amin_clamp_mul_native_layer_norm_reciprocal_12)
        /*0014*/ 	.word	0x00000000


	//----- nvinfo : EIATTR_FRAME_SIZE
	.align		4
.L_4:
        /*0018*/ 	.byte	0x04, 0x11
        /*001a*/ 	.short	(.L_6 - .L_5)
	.align		4
.L_5:
        /*001c*/ 	.word	index@(triton_red_fused__to_copy_add_amax_amin_clamp_mul_native_layer_norm_reciprocal_12)
        /*0020*/ 	.word	0x00000000


	//----- nvinfo : EIATTR_MIN_STACK_SIZE
	.align		4
.L_6:
        /*0024*/ 	.byte	0x04, 0x12
        /*0026*/ 	.short	(.L_8 - .L_7)
	.align		4
.L_7:
        /*0028*/ 	.word	index@(triton_red_fused__to_copy_add_amax_amin_clamp_mul_native_layer_norm_reciprocal_12)
        /*002c*/ 	.word	0x00000000
.L_8:


//--------------------- .nv.info.triton_red_fused__to_copy_add_amax_amin_clamp_mul_native_layer_norm_reciprocal_12 --------------------------
	.section	.nv.info.triton_red_fused__to_copy_add_amax_amin_clamp_mul_native_layer_norm_reciprocal_12,"",@"SHT_CUDA_INFO"
	.sectionflags	@""
	.align	4


	//----- nvinfo : EIATTR_CUDA_API_VERSION
	.align		4
        /*0000*/ 	.byte	0x04, 0x37
        /*0002*/ 	.short	(.L_10 - .L_9)
.L_9:
        /*0004*/ 	.word	0x0000007c


	//----- nvinfo : EIATTR_SW2861232_WAR
	.align		4
.L_10:
        /*0008*/ 	.byte	0x01, 0x35
	.zero		2


	//----- nvinfo : EIATTR_PARAM_CBANK
	.align		4
        /*000c*/ 	.byte	0x04, 0x0a
        /*000e*/ 	.short	(.L_12 - .L_11)
	.align		4
.L_11:
        /*0010*/ 	.word	index@(.nv.constant0.triton_red_fused__to_copy_add_amax_amin_clamp_mul_native_layer_norm_reciprocal_12)
        /*0014*/ 	.short	0x0160
        /*0016*/ 	.short	0x0078


	//----- nvinfo : EIATTR_CBANK_PARAM_SIZE
	.align		4
.L_12:
        /*0018*/ 	.byte	0x03, 0x19
        /*001a*/ 	.short	0x0078


	//----- nvinfo : EIATTR_KPARAM_INFO
	.align		4
        /*001c*/ 	.byte	0x04, 0x17
        /*001e*/ 	.short	(.L_14 - .L_13)
.L_13:
        /*0020*/ 	.word	0x00000000
        /*0024*/ 	.short	0x000f
        /*0026*/ 	.short	0x0070
        /*0028*/ 	.byte	0x00, 0xf4, 0x21, 0x00


	//----- nvinfo : EIATTR_KPARAM_INFO
	.align		4
.L_14:
        /*002c*/ 	.byte	0x04, 0x17
        /*002e*/ 	.short	(.L_16 - .L_15)
.L_15:
        /*0030*/ 	.word	0x00000000
        /*0034*/ 	.short	0x000e
        /*0036*/ 	.short	0x006c
        /*0038*/ 	.byte	0x00, 0xf0, 0x11, 0x00


	//----- nvinfo : EIATTR_KPARAM_INFO
	.align		4
.L_16:
        /*003c*/ 	.byte	0x04, 0x17
        /*003e*/ 	.short	(.L_18 - .L_17)
.L_17:
        /*0040*/ 	.word	0x00000000
        /*0044*/ 	.short	0x000d
        /*0046*/ 	.short	0x0068
        /*0048*/ 	.byte	0x00, 0xf0, 0x11, 0x00


	//----- nvinfo : EIATTR_KPARAM_INFO
	.align		4
.L_18:
        /*004c*/ 	.byte	0x04, 0x17
        /*004e*/ 	.short	(.L_20 - .L_19)
.L_19:
        /*0050*/ 	.word	0x00000000
        /*0054*/ 	.short	0x000c
        /*0056*/ 	.short	0x0060
        /*0058*/ 	.byte	0x00, 0xf4, 0x21, 0x00


	//----- nvinfo : EIATTR_KPARAM_INFO
	.align		4
.L_20:
        /*005c*/ 	.byte	0x04, 0x17
        /*005e*/ 	.short	(.L_22 - .L_21)
.L_21:
        /*0060*/ 	.word	0x00000000
        /*0064*/ 	.short	0x000b
        /*0066*/ 	.short	0x0058
        /*0068*/ 	.byte	0x00, 0xf4, 0x21, 0x00


	//----- nvinfo : EIATTR_KPARAM_INFO
	.align		4
.L_22:
        /*006c*/ 	.byte	0x04, 0x17
        /*006e*/ 	.short	(.L_24 - .L_23)
.L_23:
        /*0070*/ 	.word	0x00000000
        /*0074*/ 	.short	0x000a
        /*0076*/ 	.short	0x0050
        /*0078*/ 	.byte	0x00, 0xf4, 0x21, 0x00


	//----- nvinfo : EIATTR_KPARAM_INFO
	.align		4
.L_24:
        /*007c*/ 	.byte	0x04, 0x17
        /*007e*/ 	.short	(.L_26 - .L_25)
.L_25:
        /*0080*/ 	.word	0x00000000
        /*0084*/ 	.short	0x0009
        /*0086*/ 	.short	0x0048
        /*0088*/ 	.byte	0x00, 0xf4, 0x21, 0x00


	//----- nvinfo : EIATTR_KPARAM_INFO
	.align		4
.L_26:
        /*008c*/ 	.byte	0x04, 0x17
        /*008e*/ 	.short	(.L_28 - .L_27)
.L_27:
        /*0090*/ 	.word	0x00000000
        /*0094*/ 	.short	0x0008
        /*0096*/ 	.short	0x0040
        /*0098*/ 	.byte	0x00, 0xf4, 0x21, 0x00


	//----- nvinfo : EIATTR_KPARAM_INFO
	.align		4
.L_28:
        /*009c*/ 	.byte	0x04, 0x17
        /*009e*/ 	.short	(.L_30 - .L_29)
.L_29:
        /*00a0*/ 	.word	0x00000000
        /*00a4*/ 	.short	0x0007
        /*00a6*/ 	.short	0x0038
        /*00a8*/ 	.byte	0x00, 0xf4, 0x21, 0x00


	//----- nvinfo : EIATTR_KPARAM_INFO
	.align		4
.L_30:
        /*00ac*/ 	.byte	0x04, 0x17
        /*00ae*/ 	.short	(.L_32 - .L_31)
.L_31:
        /*00b0*/ 	.word	0x00000000
        /*00b4*/ 	.short	0x0006
        /*00b6*/ 	.short	0x0030
        /*00b8*/ 	.byte	0x00, 0xf4, 0x21, 0x00


	//----- nvinfo : EIATTR_KPARAM_INFO
	.align		4
.L_32:
        /*00bc*/ 	.byte	0x04, 0x17
        /*00be*/ 	.short	(.L_34 - .L_33)
.L_33:
        /*00c0*/ 	.word	0x00000000
        /*00c4*/ 	.short	0x0005
        /*00c6*/ 	.short	0x0028
        /*00c8*/ 	.byte	0x00, 0xf4, 0x21, 0x00


	//----- nvinfo : EIATTR_KPARAM_INFO
	.align		4
.L_34:
        /*00cc*/ 	.byte	0x04, 0x17
        /*00ce*/ 	.short	(.L_36 - .L_35)
.L_35:
        /*00d0*/ 	.word	0x00000000
        /*00d4*/ 	.short	0x0004
        /*00d6*/ 	.short	0x0020
        /*00d8*/ 	.byte	0x00, 0xf4, 0x21, 0x00


	//----- nvinfo : EIATTR_KPARAM_INFO
	.align		4
.L_36:
        /*00dc*/ 	.byte	0x04, 0x17
        /*00de*/ 	.short	(.L_38 - .L_37)
.L_37:
        /*00e0*/ 	.word	0x00000000
        /*00e4*/ 	.short	0x0003
        /*00e6*/ 	.short	0x0018
        /*00e8*/ 	.byte	0x00, 0xf4, 0x21, 0x00


	//----- nvinfo : EIATTR_KPARAM_INFO
	.align		4
.L_38:
        /*00ec*/ 	.byte	0x04, 0x17
        /*00ee*/ 	.short	(.L_40 - .L_39)
.L_39:
        /*00f0*/ 	.word	0x00000000
        /*00f4*/ 	.short	0x0002
        /*00f6*/ 	.short	0x0010
        /*00f8*/ 	.byte	0x00, 0xf4, 0x21, 0x00


	//----- nvinfo : EIATTR_KPARAM_INFO
	.align		4
.L_40:
        /*00fc*/ 	.byte	0x04, 0x17
        /*00fe*/ 	.short	(.L_42 - .L_41)
.L_41:
        /*0100*/ 	.word	0x00000000
        /*0104*/ 	.short	0x0001
        /*0106*/ 	.short	0x0008
        /*0108*/ 	.byte	0x00, 0xf4, 0x21, 0x00


	//----- nvinfo : EIATTR_KPARAM_INFO
	.align		4
.L_42:
        /*010c*/ 	.byte	0x04, 0x17
        /*010e*/ 	.short	(.L_44 - .L_43)
.L_43:
        /*0110*/ 	.word	0x00000000
        /*0114*/ 	.short	0x0000
        /*0116*/ 	.short	0x0000
        /*0118*/ 	.byte	0x00, 0xf4, 0x21, 0x00


	//----- nvinfo : EIATTR_MAXREG_COUNT
	.align		4
.L_44:
        /*011c*/ 	.byte	0x03, 0x1b
        /*011e*/ 	.short	0x00ff


	//----- nvinfo : EIATTR_COOP_GROUP_MASK_REGIDS
	.align		4
        /*0120*/ 	.byte	0x04, 0x29
        /*0122*/ 	.short	(.L_46 - .L_45)


	//   ....[0]....
.L_45:
        /*0124*/ 	.word	0xffffffff


	//   ....[1]....
        /*0128*/ 	.word	0xffffffff


	//   ....[2]....
        /*012c*/ 	.word	0xffffffff


	//   ....[3]....
        /*0130*/ 	.word	0xffffffff


	//   ....[4]....
        /*0134*/ 	.word	0xffffffff


	//   ....[5]....
        /*0138*/ 	.word	0xffffffff


	//   ....[6]....
        /*013c*/ 	.word	0xffffffff


	//   ....[7]....
        /*0140*/ 	.word	0xffffffff


	//   ....[8]....
        /*0144*/ 	.word	0xffffffff


	//   ....[9]....
        /*0148*/ 	.word	0xffffffff


	//   ....[10]....
        /*014c*/ 	.word	0xffffffff


	//   ....[11]....
        /*0150*/ 	.word	0xffffffff


	//   ....[12]....
        /*0154*/ 	.word	0xffffffff


	//   ....[13]....
        /*0158*/ 	.word	0xffffffff


	//   ....[14]....
        /*015c*/ 	.word	0xffffffff


	//   ....[15]....
        /*0160*/ 	.word	0xffffffff


	//   ....[16]....
        /*0164*/ 	.word	0xffffffff


	//   ....[17]....
        /*0168*/ 	.word	0xffffffff


	//   ....[18]....
        /*016c*/ 	.word	0xffffffff


	//   ....[19]....
        /*0170*/ 	.word	0xffffffff


	//   ....[20]....
        /*0174*/ 	.word	0xffffffff


	//   ....[21]....
        /*0178*/ 	.word	0xffffffff


	//   ....[22]....
        /*017c*/ 	.word	0xffffffff


	//   ....[23]....
        /*0180*/ 	.word	0xffffffff


	//   ....[24]....
        /*0184*/ 	.word	0xffffffff


	//   ....[25]....
        /*0188*/ 	.word	0xffffffff


	//   ....[26]....
        /*018c*/ 	.word	0xffffffff


	//   ....[27]....
        /*0190*/ 	.word	0xffffffff


	//   ....[28]....
        /*0194*/ 	.word	0xffffffff


	//   ....[29]....
        /*0198*/ 	.word	0xffffffff


	//----- nvinfo : EIATTR_COOP_GROUP_INSTR_OFFSETS
	.align		4
.L_46:
        /*019c*/ 	.byte	0x04, 0x28
        /*019e*/ 	.short	(.L_48 - .L_47)


	//   ....[0]....
.L_47:
        /*01a0*/ 	.word	0x00001f40


	//   ....[1]....
        /*01a4*/ 	.word	0x00001fe0


	//   ....[2]....
        /*01a8*/ 	.word	0x000020e0


	//   ....[3]....
        /*01ac*/ 	.word	0x00002110


	//   ....[4]....
        /*01b0*/ 	.word	0x000021d0


	//   ....[5]....
        /*01b4*/ 	.word	0x00002240


	//   ....[6]....
        /*01b8*/ 	.word	0x00002320


	//   ....[7]....
        /*01bc*/ 	.word	0x00002380


	//   ....[8]....
        /*01c0*/ 	.word	0x00002440


	//   ....[9]....
        /*01c4*/ 	.word	0x000024a0


	//   ....[10]....
        /*01c8*/ 	.word	0x000025f0


	//   ....[11]....
        /*01cc*/ 	.word	0x00002600


	//   ....[12]....
        /*01d0*/ 	.word	0x00002640


	//   ....[13]....
        /*01d4*/ 	.word	0x00002680


	//   ....[14]....
        /*01d8*/ 	.word	0x000027a0


	//   ....[15]....
        /*01dc*/ 	.word	0x000027c0


	//   ....[16]....
        /*01e0*/ 	.word	0x00004580


	//   ....[17]....
        /*01e4*/ 	.word	0x00004740


	//   ....[18]....
        /*01e8*/ 	.word	0x00004930


	//   ....[19]....
        /*01ec*/ 	.word	0x00004a90


	//   ....[20]....
        /*01f0*/ 	.word	0x00004ab0


	//   ....[21]....
        /*01f4*/ 	.word	0x00004ae0


	//   ....[22]....
        /*01f8*/ 	.word	0x00004b20


	//   ....[23]....
        /*01fc*/ 	.word	0x00004c20


	//   ....[24]....
        /*0200*/ 	.word	0x00004c70


	//   ....[25]....
        /*0204*/ 	.word	0x00004c80


	//   ....[26]....
        /*0208*/ 	.word	0x00004cd0


	//   ....[27]....
        /*020c*/ 	.word	0x00004d60


	//   ....[28]....
        /*0210*/ 	.word	0x00004df0


	//   ....[29]....
        /*0214*/ 	.word	0x00004e40


	//----- nvinfo : EIATTR_EXIT_INSTR_OFFSETS
	.align		4
.L_48:
        /*0218*/ 	.byte	0x04, 0x1c
        /*021a*/ 	.short	(.L_50 - .L_49)


	//   ....[0]....
.L_49:
        /*021c*/ 	.word	0x000064c0


	//   ....[1]....
        /*0220*/ 	.word	0x000064e0


	//----- nvinfo : EIATTR_REQNTID
	.align		4
.L_50:
        /*0224*/ 	.byte	0x04, 0x10
        /*0226*/ 	.short	(.L_52 - .L_51)
.L_51:
        /*0228*/ 	.word	0x00000080
        /*022c*/ 	.word	0x00000001
        /*0230*/ 	.word	0x00000001
.L_52:


//--------------------- .nv.callgraph             --------------------------
	.section	.nv.callgraph,"",@"SHT_CUDA_CALLGRAPH"
	.align	4
	.sectionentsize	8
	.align		4
        /*0000*/ 	.word	0x00000000
	.align		4
        /*0004*/ 	.word	0xffffffff
	.align		4
        /*0008*/ 	.word	0x00000000
	.align		4
        /*000c*/ 	.word	0xfffffffe
	.align		4
        /*0010*/ 	.word	0x00000000
	.align		4
        /*0014*/ 	.word	0xfffffffd
	.align		4
        /*0018*/ 	.word	0x00000000
	.align		4
        /*001c*/ 	.word	0xfffffffc


//--------------------- .nv.rel.action            --------------------------
	.section	.nv.rel.action,"",@"SHT_CUDA_RELOCINFO"
	.align	8
	.sectionentsize	8
        /*0000*/ 	.byte	0x73, 0x00, 0x00, 0x00, 0x00, 0x00, 0x00, 0x00, 0x00, 0x00, 0x00, 0x11, 0x25, 0x00, 0x05, 0x36


//--------------------- .nv.constant4             --------------------------
	.section	.nv.constant4,"a",@progbits
	.align	8
	.align		8
.nv.constant4:
        /*0000*/ 	.dword	_$_str


//--------------------- .nv.constant0.triton_red_fused__to_copy_add_amax_amin_clamp_mul_native_layer_norm_reciprocal_12 --------------------------
	.section	.nv.constant0.triton_red_fused__to_copy_add_amax_amin_clamp_mul_native_layer_norm_reciprocal_12,"a",@progbits
	.sectionflags	@""
	.align	4
.nv.constant0.triton_red_fused__to_copy_add_amax_amin_clamp_mul_native_layer_norm_reciprocal_12:
	.zero		472


//--------------------- .text.triton_red_fused__to_copy_add_amax_amin_clamp_mul_native_layer_norm_reciprocal_12 --------------------------
	.section	.text.triton_red_fused__to_copy_add_amax_amin_clamp_mul_native_layer_norm_reciprocal_12,"ax",@progbits
	.sectionflags	@"SHF_BARRIERS=1"
	.sectioninfo	@"SHI_REGISTERS=77"
	.align	128
        .global         triton_red_fused__to_copy_add_amax_amin_clamp_mul_native_layer_norm_reciprocal_12
        .type           triton_red_fused__to_copy_add_amax_amin_clamp_mul_native_layer_norm_reciprocal_12,@function
        .size           triton_red_fused__to_copy_add_amax_amin_clamp_mul_native_layer_norm_reciprocal_12,(.L_x_4 - triton_red_fused__to_copy_add_amax_amin_clamp_mul_native_layer_norm_reciprocal_12)
        .other          triton_red_fused__to_copy_add_amax_amin_clamp_mul_native_layer_norm_reciprocal_12,@"STO_CUDA_ENTRY STV_DEFAULT"
triton_red_fused__to_copy_add_amax_amin_clamp_mul_native_layer_norm_reciprocal_12:
.text.triton_red_fused__to_copy_add_amax_amin_clamp_mul_native_layer_norm_reciprocal_12:
[----:B------:R-:W-:Y:S02]  /*0000*/  IMAD.MOV.U32 R1, RZ, RZ, c[0x0][0x28] ;  /* 0x00000a00ff017624 */ /* 0x000fe400078e00ff */
[----:B------:R-:W0:Y:S01]  /*0010*/  S2R R2, SR_CTAID.X ;  /* 0x0000000000027919 */ /* 0x000e220000002500 */
[----:B------:R-:W-:Y:S01]  /*0020*/  IMAD.MOV.U32 R7, RZ, RZ, 0x2 ;  /* 0x00000002ff077424 */ /* 0x000fe200078e00ff */
[----:B------:R-:W-:Y:S01]  /*0030*/  PRMT R3, RZ, 0x7610, R3 ;  /* 0x00007610ff037816 */ /* 0x000fe20000000003 */
[----:B------:R-:W-:Y:S01]  /*0040*/  ULDC.64 UR4, c[0x0][0x118] ;  /* 0x0000460000047ab9 */ /* 0x000fe20000000a00 */
[----:B------:R-:W-:Y:S02]  /*0050*/  PRMT R10, RZ, 0x7610, R10 ;  /* 0x00007610ff0a7816 */ /* 0x000fe4000000000a */
[C---:B0-----:R-:W-:Y:S01]  /*0060*/  ISETP.GE.AND P1, PT, R2.reuse, 0x200, PT ;  /* 0x000002000200780c */ /* 0x041fe20003f26270 */
[----:B------:R-:W-:-:S04]  /*0070*/  IMAD.WIDE R4, R2, R7, c[0x0][0x180] ;  /* 0x0000600002047625 */ /* 0x000fc800078e0207 */
[----:B------:R-:W-:-:S08]  /*0080*/  IMAD.WIDE R6, R2, R7, c[0x0][0x188] ;  /* 0x0000620002067625 */ /* 0x000fd000078e0207 */
[----:B------:R-:W2:Y:S04]  /*0090*/  @!P1 LDG.E.EL.U16 R3, [R4.64] ;  /* 0x0000000404039981 */ /* 0x000ea8000c2e1500 */
[----:B------:R-:W3:Y:S01]  /*00a0*/  @!P1 LDG.E.EL.U16 R10, [R6.64] ;  /* 0x00000004060a9981 */ /* 0x000ee2000c2e1500 */
[----:B------:R-:W-:Y:S01]  /*00b0*/  IMAD.MOV.U32 R9, RZ, RZ, 0x20 ;  /* 0x00000020ff097424 */ /* 0x000fe200078e00ff */
[----:B------:R-:W-:Y:S01]  /*00c0*/  CS2R R62, SRZ ;  /* 0x00000000003e7805 */ /* 0x000fe2000001ff00 */
[----:B------:R-:W-:Y:S01]  /*00d0*/  IMAD.MOV.U32 R67, RZ, RZ, 0x10 ;  /* 0x00000010ff437424 */ /* 0x000fe200078e00ff */
[----:B------:R-:W0:Y:S01]  /*00e0*/  S2R R66, SR_TID.X ;  /* 0x0000000000427919 */ /* 0x000e220000002100 */
[----:B------:R-:W-:Y:S01]  /*00f0*/  IMAD.MOV.U32 R64, RZ, RZ, -0x1 ;  /* 0xffffffffff407424 */ /* 0x000fe200078e00ff */
[----:B------:R-:W-:Y:S01]  /*0100*/  CS2R R60, SRZ ;  /* 0x00000000003c7805 */ /* 0x000fe2000001ff00 */
[----:B------:R-:W-:Y:S01]  /*0110*/  CS2R R56, SRZ ;  /* 0x0000000000387805 */ /* 0x000fe2000001ff00 */
[----:B------:R-:W-:Y:S01]  /*0120*/  CS2R R54, SRZ ;  /* 0x0000000000367805 */ /* 0x000fe2000001ff00 */
[----:B------:R-:W-:Y:S01]  /*0130*/  IMAD.MOV.U32 R51, RZ, RZ, RZ ;  /* 0x000000ffff337224 */ /* 0x000fe200078e00ff */
[----:B------:R-:W-:Y:S01]  /*0140*/  CS2R R48, SRZ ;  /* 0x0000000000307805 */ /* 0x000fe2000001ff00 */
[----:B------:R-:W-:Y:S01]  /*0150*/  CS2R R46, SRZ ;  /* 0x00000000002e7805 */ /* 0x000fe2000001ff00 */
[----:B------:R-:W-:Y:S01]  /*0160*/  CS2R R44, SRZ ;  /* 0x00000000002c7805 */ /* 0x000fe2000001ff00 */
[----:B--2---:R-:W-:-:S02]  /*0170*/  IMAD.U32 R0, R3, 0x10000, RZ ;  /* 0x0001000003007824 */ /* 0x004fc400078e00ff */
[----:B---3--:R-:W-:-:S03]  /*0180*/  IMAD.U32 R4, R10, 0x10000, RZ ;  /* 0x000100000a047824 */ /* 0x008fc600078e00ff */
[----:B------:R-:W-:Y:S01]  /*0190*/  FSETP.GE.AND P0, PT, R0, RZ, PT ;  /* 0x000000ff0000720b */ /* 0x000fe20003f06000 */
[C---:B0-----:R-:W-:Y:S01]  /*01a0*/  IMAD.SHL.U32 R0, R66.reuse, 0x8, RZ ;  /* 0x0000000842007824 */ /* 0x041fe200078e00ff */
[----:B------:R-:W-:Y:S02]  /*01b0*/  LOP3.LUT R66, R66, 0x7f, RZ, 0xc0, !PT ;  /* 0x0000007f42427812 */ /* 0x000fe400078ec0ff */
[----:B------:R-:W-:Y:S01]  /*01c0*/  SEL R8, R3, RZ, !P0 ;  /* 0x000000ff03087207 */ /* 0x000fe20004000000 */
[----:B------:R-:W-:Y:S01]  /*01d0*/  IMAD R3, R2, 0xc00, RZ ;  /* 0x00000c0002037824 */ /* 0x000fe200078e02ff */
[----:B------:R-:W-:Y:S01]  /*01e0*/  FSETP.GTU.AND P0, PT, R4, RZ, PT ;  /* 0x000000ff0400720b */ /* 0x000fe20003f0c000 */
[----:B------:R-:W-:Y:S01]  /*01f0*/  IMAD.WIDE.U32 R6, R66, R9, c[0x0][0x168] ;  /* 0x00005a0042067625 */ /* 0x000fe200078e0009 */
[----:B------:R-:W-:Y:S02]  /*0200*/  LOP3.LUT R0, R0, 0x3f8, RZ, 0xc0, !PT ;  /* 0x000003f800007812 */ /* 0x000fe400078ec0ff */
[----:B------:R-:W-:Y:S01]  /*0210*/  SEL R10, R10, RZ, P0 ;  /* 0x000000ff0a0a7207 */ /* 0x000fe20000000000 */
[----:B------:R-:W-:Y:S01]  /*0220*/  IMAD.U32 R8, R8, 0x10000, RZ ;  /* 0x0001000008087824 */ /* 0x000fe200078e00ff */
[----:B------:R-:W-:Y:S01]  /*0230*/  LOP3.LUT R5, R3, R0, RZ, 0xfc, !PT ;  /* 0x0000000003057212 */ /* 0x000fe200078efcff */
[----:B------:R-:W-:Y:S01]  /*0240*/  IMAD.WIDE.U32 R68, R66, R67, c[0x0][0x198] ;  /* 0x0000660042447625 */ /* 0x000fe200078e0043 */
[----:B------:R-:W-:Y:S01]  /*0250*/  IADD3 R52, P3, R6, 0x6010, RZ ;  /* 0x0000601006347810 */ /* 0x000fe20007f7e0ff */
[----:B------:R-:W-:-:S02]  /*0260*/  FADD R50, RZ, -R8 ;  /* 0x80000008ff327221 */ /* 0x000fc40000000000 */
[----:B------:R-:W-:Y:S02]  /*0270*/  IMAD.U32 R3, R10, 0x10000, RZ ;  /* 0x000100000a037824 */ /* 0x000fe400078e00ff */
[----:B------:R-:W-:Y:S01]  /*0280*/  IMAD.WIDE.U32 R8, R66, R67, c[0x0][0x170] ;  /* 0x00005c0042087625 */ /* 0x000fe200078e0043 */
[C---:B------:R-:W-:Y:S01]  /*0290*/  FSETP.NAN.AND P2, PT, R50.reuse, R50, PT ;  /* 0x000000323200720b */ /* 0x040fe20003f48000 */
[----:B------:R-:W-:Y:S01]  /*02a0*/  CS2R R10, SRZ ;  /* 0x00000000000a7805 */ /* 0x000fe2000001ff00 */
[----:B------:R-:W-:Y:S01]  /*02b0*/  FSETP.GT.AND P0, PT, R50, R3, PT ;  /* 0x000000033200720b */ /* 0x000fe20003f04000 */
[----:B------:R-:W-:Y:S01]  /*02c0*/  IMAD.WIDE.U32 R66, R66, R67, c[0x0][0x190] ;  /* 0x0000640042427625 */ /* 0x000fe200078e0043 */
[----:B------:R-:W-:-:S03]  /*02d0*/  IADD3 R70, P4, R8, 0x3000, RZ ;  /* 0x0000300008467810 */ /* 0x000fc60007f9e0ff */
[----:B------:R-:W-:Y:S02]  /*02e0*/  IMAD.MOV.U32 R72, RZ, RZ, R68 ;  /* 0x000000ffff487224 */ /* 0x000fe400078e0044 */
[----:B------:R-:W-:Y:S02]  /*02f0*/  IMAD.MOV.U32 R68, RZ, RZ, R66 ;  /* 0x000000ffff447224 */ /* 0x000fe400078e0042 */
[----:B------:R-:W-:Y:S02]  /*0300*/  IMAD.X R53, RZ, RZ, R7, P3 ;  /* 0x000000ffff357224 */ /* 0x000fe400018e0607 */
[----:B------:R-:W-:Y:S01]  /*0310*/  @!P2 FSEL R50, R50, R3, P0 ;  /* 0x000000033232a208 */ /* 0x000fe20000000000 */
[----:B------:R-:W-:Y:S01]  /*0320*/  IMAD.X R65, RZ, RZ, R9, P4 ;  /* 0x000000ffff417224 */ /* 0x000fe200020e0609 */
[----:B------:R-:W-:Y:S01]  /*0330*/  CS2R R6, SRZ ;  /* 0x0000000000067805 */ /* 0x000fe2000001ff00 */
[----:B------:R-:W-:Y:S01]  /*0340*/  IMAD.MOV.U32 R66, RZ, RZ, -0x400 ;  /* 0xfffffc00ff427424 */ /* 0x000fe200078e00ff */
[----:B------:R-:W-:Y:S01]  /*0350*/  CS2R R8, SRZ ;  /* 0x0000000000087805 */ /* 0x000fe2000001ff00 */
[----:B------:R-:W-:Y:S01]  /*0360*/  FMUL R50, R50, 0.0078740157186985015869 ;  /* 0x3c01020432327820 */ /* 0x000fe20000400000 */
[----:B------:R-:W-:-:S02]  /*0370*/  IMAD.MOV.U32 R4, RZ, RZ, RZ ;  /* 0x000000ffff047224 */ /* 0x000fc400078e00ff */
[----:B------:R-:W-:Y:S02]  /*0380*/  IMAD.MOV.U32 R3, RZ, RZ, RZ ;  /* 0x000000ffff037224 */ /* 0x000fe400078e00ff */
[C---:B------:R-:W-:Y:S01]  /*0390*/  FSETP.GT.AND P0, PT, R50.reuse, 9.9999997473787516356e-06, PT ;  /* 0x3727c5ac3200780b */ /* 0x040fe20003f04000 */
[----:B------:R-:W-:Y:S01]  /*03a0*/  IMAD.MOV.U32 R0, RZ, RZ, RZ ;  /* 0x000000ffff007224 */ /* 0x000fe200078e00ff */
[----:B------:R-:W-:-:S11]  /*03b0*/  FSETP.NAN.AND P2, PT, R50, R50, PT ;  /* 0x000000323200720b */ /* 0x000fd60003f48000 */
[----:B------:R-:W-:Y:S02]  /*03c0*/  @!P0 FSEL R50, R50, 9.9999997473787516356e-06, P2 ;  /* 0x3727c5ac32328808 */ /* 0x000fe40001000000 */
.L_x_2:
[----:B------:R-:W-:Y:S01]  /*03d0*/  IMAD.IADD R40, R5, 0x1, R66 ;  /* 0x0000000105287824 */ /* 0x000fe200078e0242 */
[----:B------:R-:W-:Y:S01]  /*03e0*/  CS2R R12, SRZ ;  /* 0x00000000000c7805 */ /* 0x000fe2000001ff00 */
[----:B------:R-:W-:Y:S01]  /*03f0*/  IMAD.MOV.U32 R41, RZ, RZ, 0x4 ;  /* 0x00000004ff297424 */ /* 0x000fe200078e00ff */
[----:B------:R-:W-:Y:S01]  /*0400*/  CS2R R14, SRZ ;  /* 0x00000000000e7805 */ /* 0x000fe2000001ff00 */
[----:B------:R-:W-:Y:S01]  /*0410*/  IMAD.MOV.U32 R16, RZ, RZ, R68 ;  /* 0x000000ffff107224 */ /* 0x000fe200078e0044 */
[C---:B------:R-:W-:Y:S01]  /*0420*/  IADD3 R71, R40.reuse, 0x400, RZ ;  /* 0x0000040028477810 */ /* 0x040fe20007ffe0ff */
[----:B------:R-:W-:Y:S02]  /*0430*/  IMAD.MOV.U32 R17, RZ, RZ, R67 ;  /* 0x000000ffff117224 */ /* 0x000fe400078e0043 */
[----:B------:R-:W-:Y:S01]  /*0440*/  IMAD.MOV.U32 R73, RZ, RZ, R69 ;  /* 0x000000ffff497224 */ /* 0x000fe200078e0045 */
[----:B------:R-:W-:Y:S01]  /*0450*/  CS2R R24, SRZ ;  /* 0x0000000000187805 */ /* 0x000fe2000001ff00 */
[-C--:B------:R-:W-:Y:S01]  /*0460*/  IMAD.WIDE R28, R71, R41.reuse, c[0x0][0x178] ;  /* 0x00005e00471c7625 */ /* 0x080fe200078e0229 */
[----:B------:R-:W-:Y:S01]  /*0470*/  CS2R R26, SRZ ;  /* 0x00000000001a7805 */ /* 0x000fe2000001ff00 */
[----:B------:R-:W2:Y:S04]  /*0480*/  LDG.E.EL.128 R16, [R16.64] ;  /* 0x0000000410107981 */ /* 0x000ea8000c2e1d00 */
[----:B------:R0:W3:Y:S04]  /*0490*/  @!P1 LDG.E.EF.128 R12, [R28.64] ;  /* 0x000000041c0c9981 */ /* 0x0000e8000c0e1d00 */
[----:B------:R3:W4:Y:S01]  /*04a0*/  LDG.E.EL.128 R20, [R72.64] ;  /* 0x0000000448147981 */ /* 0x000722000c2e1d00 */
[----:B------:R-:W-:Y:S01]  /*04b0*/  IADD3 R40, R40, 0x404, RZ ;  /* 0x0000040428287810 */ /* 0x000fe20007ffe0ff */
[----:B------:R-:W-:Y:S01]  /*04c0*/  IMAD.MOV.U32 R58, RZ, RZ, 0x2 ;  /* 0x00000002ff3a7424 */ /* 0x000fe200078e00ff */
[----:B------:R-:W-:Y:S01]  /*04d0*/  CS2R R32, SRZ ;  /* 0x0000000000207805 */ /* 0x000fe2000001ff00 */
[----:B------:R-:W-:Y:S01]  /*04e0*/  CS2R R34, SRZ ;  /* 0x0000000000227805 */ /* 0x000fe2000001ff00 */
[----:B------:R-:W5:Y:S01]  /*04f0*/  LDG.E.EL.128 R36, [R52.64] ;  /* 0x0000000434247981 */ /* 0x000f62000c2e1d00 */
[----:B------:R-:W-:-:S05]  /*0500*/  IMAD.WIDE R40, R40, R41, c[0x0][0x178] ;  /* 0x00005e0028287625 */ /* 0x000fca00078e0229 */
[----:B------:R1:W5:Y:S01]  /*0510*/  @!P1 LDG.E.EF.128 R24, [R40.64] ;  /* 0x0000000428189981 */ /* 0x000362000c0e1d00 */
[----:B0-----:R-:W-:Y:S02]  /*0520*/  IMAD.MOV.U32 R28, RZ, RZ, R70 ;  /* 0x000000ffff1c7224 */ /* 0x001fe400078e0046 */
[----:B------:R-:W-:-:S06]  /*0530*/  IMAD.MOV.U32 R29, RZ, RZ, R65 ;  /* 0x000000ffff1d7224 */ /* 0x000fcc00078e0041 */
[----:B------:R-:W5:Y:S01]  /*0540*/  LDG.E.EL.128 R28, [R28.64] ;  /* 0x000000041c1c7981 */ /* 0x000f62000c2e1d00 */
[----:B------:R-:W-:-:S03]  /*0550*/  IMAD.WIDE R58, R71, R58, c[0x0][0x160] ;  /* 0x00005800473a7625 */ /* 0x000fc600078e023a */
[----:B-1----:R-:W5:Y:S04]  /*0560*/  LDG.E.EL.128 R40, [R52.64+-0x10] ;  /* 0xfffff00434287981 */ /* 0x002f68000c2e1d00 */
[----:B------:R0:W5:Y:S01]  /*0570*/  @!P1 LDG.E.EF.128 R32, [R58.64] ;  /* 0x000000043a209981 */ /* 0x000162000c0e1d00 */
[----:B------:R-:W-:-:S04]  /*0580*/  ISETP.NE.U32.AND P0, PT, R66, -0x400, PT ;  /* 0xfffffc004200780c */ /* 0x000fc80003f05070 */
[----:B------:R-:W-:Y:S02]  /*0590*/  ISETP.NE.AND.EX P0, PT, R64, -0x1, PT, P0 ;  /* 0xffffffff4000780c */ /* 0x000fe40003f05300 */
[----:B---3--:R-:W-:Y:S01]  /*05a0*/  I2FP.F32.S32 R73, R12 ;  /* 0x0000000c00497245 */ /* 0x008fe20000201400 */
[----:B--2---:R-:W-:-:S04]  /*05b0*/  IMAD.U32 R12, R16, 0x10000, RZ ;  /* 0x00010000100c7824 */ /* 0x004fc800078e00ff */
[----:B------:R-:W-:Y:S01]  /*05c0*/  FMUL R74, R50, R73 ;  /* 0x00000049324a7220 */ /* 0x000fe20000400000 */
[C---:B----4-:R-:W-:Y:S01]  /*05d0*/  IMAD.U32 R73, R20.reuse, 0x10000, RZ ;  /* 0x0001000014497824 */ /* 0x050fe200078e00ff */
[----:B------:R-:W-:Y:S02]  /*05e0*/  PRMT R20, R20, 0x7632, R20 ;  /* 0x0000763214147816 */ /* 0x000fe40000000014 */
[----:B------:R-:W-:Y:S01]  /*05f0*/  PRMT R16, R16, 0x7632, R16 ;  /* 0x0000763210107816 */ /* 0x000fe20000000010 */
[----:B------:R-:W-:Y:S01]  /*0600*/  FFMA R12, R12, R74, R73 ;  /* 0x0000004a0c0c7223 */ /* 0x000fe20000000049 */
[----:B------:R-:W-:Y:S01]  /*0610*/  I2FP.F32.S32 R73, R13 ;  /* 0x0000000d00497245 */ /* 0x000fe20000201400 */
[----:B------:R-:W-:Y:S01]  /*0620*/  IMAD.U32 R13, R20, 0x10000, RZ ;  /* 0x00010000140d7824 */ /* 0x000fe200078e00ff */
[----:B0-----:R-:W-:Y:S01]  /*0630*/  I2FP.F32.S32 R59, R14 ;  /* 0x0000000e003b7245 */ /* 0x001fe20000201400 */
[----:B------:R-:W-:Y:S02]  /*0640*/  IMAD.U32 R16, R16, 0x10000, RZ ;  /* 0x0001000010107824 */ /* 0x000fe400078e00ff */
[C---:B------:R-:W-:Y:S01]  /*0650*/  FMUL R20, R50.reuse, R73 ;  /* 0x0000004932147220 */ /* 0x040fe20000400000 */
[----:B------:R-:W-:Y:S01]  /*0660*/  IMAD.U32 R58, R17, 0x10000, RZ ;  /* 0x00010000113a7824 */ /* 0x000fe200078e00ff */
[----:B------:R-:W-:Y:S01]  /*0670*/  FMUL R59, R50, R59 ;  /* 0x0000003b323b7220 */ /* 0x000fe20000400000 */
[----:B------:R-:W-:Y:S01]  /*0680*/  I2FP.F32.S32 R15, R15 ;  /* 0x0000000f000f7245 */ /* 0x000fe20000201400 */
[----:B------:R-:W-:Y:S01]  /*0690*/  FFMA R20, R16, R20, R13 ;  /* 0x0000001410147223 */ /* 0x000fe2000000000d */
[----:B------:R-:W-:Y:S01]  /*06a0*/  IMAD.U32 R13, R21, 0x10000, RZ ;  /* 0x00010000150d7824 */ /* 0x000fe200078e00ff */
[----:B------:R-:W-:-:S02]  /*06b0*/  PRMT R17, R17, 0x7632, R17 ;  /* 0x0000763211117816 */ /* 0x000fc40000000011 */
[----:B------:R-:W-:Y:S01]  /*06c0*/  PRMT R21, R21, 0x7632, R21 ;  /* 0x0000763215157816 */ /* 0x000fe20000000015 */
[----:B------:R-:W-:Y:S01]  /*06d0*/  FFMA R58, R58, R59, R13 ;  /* 0x0000003b3a3a7223 */ /* 0x000fe2000000000d */
[----:B------:R-:W-:Y:S01]  /*06e0*/  FMUL R13, R50, R15 ;  /* 0x0000000f320d7220 */ /* 0x000fe20000400000 */
[----:B------:R-:W-:Y:S01]  /*06f0*/  IMAD.U32 R17, R17, 0x10000, RZ ;  /* 0x0001000011117824 */ /* 0x000fe200078e00ff */
[----:B-----5:R-:W-:Y:S01]  /*0700*/  I2FP.F32.S32 R15, R24 ;  /* 0x00000018000f7245 */ /* 0x020fe20000201400 */
[----:B------:R-:W-:-:S04]  /*0710*/  IMAD.U32 R14, R21, 0x10000, RZ ;  /* 0x00010000150e7824 */ /* 0x000fc800078e00ff */
[----:B------:R-:W-:Y:S01]  /*0720*/  FFMA R17, R17, R13, R14 ;  /* 0x0000000d11117223 */ /* 0x000fe2000000000e */
[----:B------:R-:W-:Y:S01]  /*0730*/  IMAD.U32 R14, R18, 0x10000, RZ ;  /* 0x00010000120e7824 */ /* 0x000fe200078e00ff */
[----:B------:R-:W-:Y:S01]  /*0740*/  FMUL R15, R50, R15 ;  /* 0x0000000f320f7220 */ /* 0x000fe20000400000 */
[----:B------:R-:W-:Y:S01]  /*0750*/  IMAD.U32 R13, R22, 0x10000, RZ ;  /* 0x00010000160d7824 */ /* 0x000fe200078e00ff */
[----:B------:R-:W-:Y:S01]  /*0760*/  PRMT R18, R18, 0x7632, R18 ;  /* 0x0000763212127816 */ /* 0x000fe20000000012 */
[C---:B------:R-:W-:Y:S02]  /*0770*/  IMAD.U32 R16, R19.reuse, 0x10000, RZ ;  /* 0x0001000013107824 */ /* 0x040fe400078e00ff */
[--C-:B------:R-:W-:Y:S01]  /*0780*/  FFMA R14, R14, R15, R13.reuse ;  /* 0x0000000f0e0e7223 */ /* 0x100fe2000000000d */
[----:B------:R-:W-:Y:S02]  /*0790*/  PRMT R13, R19, 0x7632, R13 ;  /* 0x00007632130d7816 */ /* 0x000fe4000000000d */
[----:B------:R-:W-:-:S02]  /*07a0*/  PRMT R19, R23, 0x7632, R19 ;  /* 0x0000763217137816 */ /* 0x000fc40000000013 */
[----:B------:R-:W-:Y:S02]  /*07b0*/  PRMT R22, R22, 0x7632, R22 ;  /* 0x0000763216167816 */ /* 0x000fe40000000016 */
[----:B------:R-:W-:Y:S02]  /*07c0*/  I2FP.F32.S32 R25, R25 ;  /* 0x0000001900197245 */ /* 0x000fe40000201400 */
[----:B------:R-:W-:Y:S01]  /*07d0*/  I2FP.F32.S32 R21, R26 ;  /* 0x0000001a00157245 */ /* 0x000fe20000201400 */
[----:B------:R-:W-:Y:S02]  /*07e0*/  IMAD.U32 R15, R18, 0x10000, RZ ;  /* 0x00010000120f7824 */ /* 0x000fe400078e00ff */
[----:B------:R-:W-:Y:S01]  /*07f0*/  IMAD.U32 R18, R19, 0x10000, RZ ;  /* 0x0001000013127824 */ /* 0x000fe200078e00ff */
[----:B------:R-:W-:Y:S01]  /*0800*/  FMUL R25, R50, R25 ;  /* 0x0000001932197220 */ /* 0x000fe20000400000 */
[----:B------:R-:W-:Y:S01]  /*0810*/  IMAD.U32 R22, R22, 0x10000, RZ ;  /* 0x0001000016167824 */ /* 0x000fe200078e00ff */
[----:B------:R-:W-:Y:S01]  /*0820*/  PRMT R19, R31, 0x7632, R19 ;  /* 0x000076321f137816 */ /* 0x000fe20000000013 */
[----:B------:R-:W-:Y:S01]  /*0830*/  IMAD.U32 R23, R23, 0x10000, RZ ;  /* 0x0001000017177824 */ /* 0x000fe200078e00ff */
[----:B------:R-:W-:Y:S01]  /*0840*/  FMUL R21, R50, R21 ;  /* 0x0000001532157220 */ /* 0x000fe20000400000 */
[----:B------:R-:W-:Y:S01]  /*0850*/  I2FP.F32.S32 R27, R27 ;  /* 0x0000001b001b7245 */ /* 0x000fe20000201400 */
[----:B------:R-:W-:Y:S01]  /*0860*/  FFMA R15, R15, R25, R22 ;  /* 0x000000190f0f7223 */ /* 0x000fe20000000016 */
[----:B------:R-:W-:Y:S01]  /*0870*/  IMAD.U32 R22, R19, 0x10000, RZ ;  /* 0x0001000013167824 */ /* 0x000fe200078e00ff */
[--C-:B------:R-:W-:Y:S01]  /*0880*/  FFMA R16, R16, R21, R23.reuse ;  /* 0x0000001510107223 */ /* 0x100fe20000000017 */
[----:B------:R-:W-:Y:S01]  /*0890*/  PRMT R23, R30, 0x7632, R23 ;  /* 0x000076321e177816 */ /* 0x000fe20000000017 */
[----:B------:R-:W-:Y:S01]  /*08a0*/  IMAD.U32 R13, R13, 0x10000, RZ ;  /* 0x000100000d0d7824 */ /* 0x000fe200078e00ff */
[----:B------:R-:W-:Y:S01]  /*08b0*/  FMUL R27, R50, R27 ;  /* 0x0000001b321b7220 */ /* 0x000fe20000400000 */
[--C-:B------:R-:W-:Y:S01]  /*08c0*/  FADD R39, R39, R22.reuse ;  /* 0x0000001627277221 */ /* 0x100fe20000000000 */
[----:B------:R-:W-:Y:S01]  /*08d0*/  PRMT R22, R34, 0x7632, R22 ;  /* 0x0000763222167816 */ /* 0x000fe20000000016 */
[----:B------:R-:W-:Y:S01]  /*08e0*/  IMAD.U32 R24, R23, 0x10000, RZ ;  /* 0x0001000017187824 */ /* 0x000fe200078e00ff */
[--C-:B------:R-:W-:Y:S01]  /*08f0*/  FFMA R13, R13, R27, R18.reuse ;  /* 0x0000001b0d0d7223 */ /* 0x100fe20000000012 */
[----:B------:R-:W-:Y:S01]  /*0900*/  IMAD.U32 R27, R31, 0x10000, RZ ;  /* 0x000100001f1b7824 */ /* 0x000fe200078e00ff */
[----:B------:R-:W-:Y:S01]  /*0910*/  PRMT R18, R29, 0x7632, R18 ;  /* 0x000076321d127816 */ /* 0x000fe20000000012 */
[----:B------:R-:W-:Y:S01]  /*0920*/  IMAD.U32 R25, R30, 0x10000, RZ ;  /* 0x000100001e197824 */ /* 0x000fe200078e00ff */
[C---:B------:R-:W-:Y:S01]  /*0930*/  PRMT R21, R28.reuse, 0x7632, R21 ;  /* 0x000076321c157816 */ /* 0x040fe20000000015 */
[----:B------:R-:W-:Y:S01]  /*0940*/  IMAD.U32 R19, R28, 0x10000, RZ ;  /* 0x000100001c137824 */ /* 0x000fe200078e00ff */
[----:B------:R-:W-:Y:S01]  /*0950*/  FADD R37, R37, R24 ;  /* 0x0000001825257221 */ /* 0x000fe20000000000 */
[----:B------:R-:W-:Y:S01]  /*0960*/  IMAD.U32 R26, R22, 0x10000, RZ ;  /* 0x00010000161a7824 */ /* 0x000fe200078e00ff */
[----:B------:R-:W-:Y:S01]  /*0970*/  FADD R27, R38, R27 ;  /* 0x0000001b261b7221 */ /* 0x000fe20000000000 */
[C---:B------:R-:W-:Y:S01]  /*0980*/  IMAD.U32 R28, R35.reuse, 0x10000, RZ ;  /* 0x00010000231c7824 */ /* 0x040fe200078e00ff */
[--C-:B------:R-:W-:Y:S01]  /*0990*/  FADD R23, R36, R25.reuse ;  /* 0x0000001924177221 */ /* 0x100fe20000000000 */
[----:B------:R-:W-:Y:S01]  /*09a0*/  PRMT R25, R35, 0x7632, R25 ;  /* 0x0000763223197816 */ /* 0x000fe20000000019 */
[----:B------:R-:W-:Y:S01]  /*09b0*/  FFMA R15, R37, R15, R26 ;  /* 0x0000000f250f7223 */ /* 0x000fe2000000001a */
[----:B------:R-:W-:Y:S01]  /*09c0*/  PRMT R24, R33, 0x7632, R24 ;  /* 0x0000763221187816 */ /* 0x000fe20000000018 */
[----:B------:R-:W-:Y:S01]  /*09d0*/  FFMA R16, R27, R16, R28 ;  /* 0x000000101b107223 */ /* 0x000fe2000000001c */
[----:B------:R-:W-:Y:S01]  /*09e0*/  PRMT R22, R32, 0x7632, R22 ;  /* 0x0000763220167816 */ /* 0x000fe20000000016 */
[----:B------:R-:W-:-:S02]  /*09f0*/  IMAD.U32 R26, R18, 0x10000, RZ ;  /* 0x00010000121a7824 */ /* 0x000fc400078e00ff */
[----:B------:R-:W-:Y:S02]  /*0a00*/  IMAD.U32 R29, R29, 0x10000, RZ ;  /* 0x000100001d1d7824 */ /* 0x000fe400078e00ff */
[----:B------:R-:W-:Y:S01]  /*0a10*/  IMAD.U32 R28, R21, 0x10000, RZ ;  /* 0x00010000151c7824 */ /* 0x000fe200078e00ff */
[----:B------:R-:W-:Y:S01]  /*0a20*/  FADD R43, R43, R26 ;  /* 0x0000001a2b2b7221 */ /* 0x000fe20000000000 */
[----:B------:R-:W-:Y:S01]  /*0a30*/  IMAD.U32 R30, R25, 0x10000, RZ ;  /* 0x00010000191e7824 */ /* 0x000fe200078e00ff */
[----:B------:R-:W-:Y:S01]  /*0a40*/  FADD R42, R42, R29 ;  /* 0x0000001d2a2a7221 */ /* 0x000fe20000000000 */
[----:B------:R-:W-:Y:S01]  /*0a50*/  IMAD.U32 R18, R24, 0x10000, RZ ;  /* 0x0001000018127824 */ /* 0x000fe200078e00ff */
[----:B------:R-:W-:Y:S01]  /*0a60*/  FADD R28, R41, R28 ;  /* 0x0000001c291c7221 */ /* 0x000fe20000000000 */
[----:B------:R-:W-:Y:S01]  /*0a70*/  IMAD.U32 R34, R34, 0x10000, RZ ;  /* 0x0001000022227824 */ /* 0x000fe200078e00ff */
[----:B------:R-:W-:Y:S01]  /*0a80*/  FADD R40, R40, R19 ;  /* 0x0000001328287221 */ /* 0x000fe20000000000 */
[----:B------:R-:W-:-:S02]  /*0a90*/  IMAD.U32 R33, R33, 0x10000, RZ ;  /* 0x0001000021217824 */ /* 0x000fc400078e00ff */
[----:B------:R-:W-:Y:S02]  /*0aa0*/  IMAD.U32 R25, R32, 0x10000, RZ ;  /* 0x0001000020197824 */ /* 0x000fe400078e00ff */
[----:B------:R-:W-:Y:S01]  /*0ab0*/  IMAD.U32 R21, R22, 0x10000, RZ ;  /* 0x0001000016157824 */ /* 0x000fe200078e00ff */
[----:B------:R-:W-:Y:S01]  /*0ac0*/  FFMA R18, R43, R17, R18 ;  /* 0x000000112b127223 */ /* 0x000fe20000000012 */
[----:B------:R-:W-:Y:S01]  /*0ad0*/  FFMA R13, R39, R13, R30 ;  /* 0x0000000d270d7223 */ /* 0x000fe2000000001e */
[----:B------:R-:W-:Y:S01]  /*0ae0*/  FFMA R14, R23, R14, R34 ;  /* 0x0000000e170e7223 */ /* 0x000fe20000000022 */
[----:B------:R-:W-:Y:S01]  /*0af0*/  FFMA R43, R42, R58, R33 ;  /* 0x0000003a2a2b7223 */ /* 0x000fe20000000021 */
[----:B------:R-:W-:Y:S01]  /*0b00*/  FFMA R17, R28, R20, R21 ;  /* 0x000000141c117223 */ /* 0x000fe20000000015 */
[----:B------:R-:W-:Y:S01]  /*0b10*/  FFMA R12, R40, R12, R25 ;  /* 0x0000000c280c7223 */ /* 0x000fe20000000019 */
[----:B------:R-:W-:Y:S01]  /*0b20*/  IMAD.MOV.U32 R20, RZ, RZ, 0x3f800000 ;  /* 0x3f800000ff147424 */ /* 0x000fe200078e00ff */
[----:B------:R-:W-:Y:S01]  /*0b30*/  CS2R R22, SRZ ;  /* 0x0000000000167805 */ /* 0x000fe2000001ff00 */
[----:B------:R-:W-:-:S02]  /*0b40*/  IMAD.MOV.U32 R24, RZ, RZ, RZ ;  /* 0x000000ffff187224 */ /* 0x000fc400078e00ff */
[----:B------:R-:W-:Y:S02]  /*0b50*/  IMAD.MOV.U32 R19, RZ, RZ, RZ ;  /* 0x000000ffff137224 */ /* 0x000fe400078e00ff */
[----:B------:R-:W-:Y:S02]  /*0b60*/  IMAD.MOV.U32 R26, RZ, RZ, RZ ;  /* 0x000000ffff1a7224 */ /* 0x000fe400078e00ff */
[----:B------:R-:W-:Y:S02]  /*0b70*/  IMAD.MOV.U32 R21, RZ, RZ, RZ ;  /* 0x000000ffff157224 */ /* 0x000fe400078e00ff */
[----:B------:R-:W-:Y:S02]  /*0b80*/  IMAD.MOV.U32 R28, RZ, RZ, RZ ;  /* 0x000000ffff1c7224 */ /* 0x000fe400078e00ff */
[----:B------:R-:W-:Y:S02]  /*0b90*/  IMAD.MOV.U32 R30, RZ, RZ, RZ ;  /* 0x000000ffff1e7224 */ /* 0x000fe400078e00ff */
[----:B------:R-:W-:-:S02]  /*0ba0*/  IMAD.MOV.U32 R25, RZ, RZ, 0x3f800000 ;  /* 0x3f800000ff197424 */ /* 0x000fc400078e00ff */
[----:B------:R-:W-:Y:S02]  /*0bb0*/  IMAD.MOV.U32 R32, RZ, RZ, 0x3f800000 ;  /* 0x3f800000ff207424 */ /* 0x000fe400078e00ff */
[----:B------:R-:W-:Y:S02]  /*0bc0*/  IMAD.MOV.U32 R27, RZ, RZ, 0x3f800000 ;  /* 0x3f800000ff1b7424 */ /* 0x000fe400078e00ff */
[----:B------:R-:W-:Y:S02]  /*0bd0*/  IMAD.MOV.U32 R34, RZ, RZ, 0x3f800000 ;  /* 0x3f800000ff227424 */ /* 0x000fe400078e00ff */
[----:B------:R-:W-:Y:S02]  /*0be0*/  IMAD.MOV.U32 R29, RZ, RZ, 0x3f800000 ;  /* 0x3f800000ff1d7424 */ /* 0x000fe400078e00ff */
[----:B------:R-:W-:Y:S02]  /*0bf0*/  IMAD.MOV.U32 R36, RZ, RZ, 0x3f800000 ;  /* 0x3f800000ff247424 */ /* 0x000fe400078e00ff */
[----:B------:R-:W-:-:S02]  /*0c00*/  IMAD.MOV.U32 R31, RZ, RZ, 0x3f800000 ;  /* 0x3f800000ff1f7424 */ /* 0x000fc400078e00ff */
[----:B------:R-:W-:Y:S02]  /*0c10*/  IMAD.MOV.U32 R33, RZ, RZ, R14 ;  /* 0x000000ffff217224 */ /* 0x000fe400078e000e */
[----:B------:R-:W-:Y:S02]  /*0c20*/  IMAD.MOV.U32 R35, RZ, RZ, R15 ;  /* 0x000000ffff237224 */ /* 0x000fe400078e000f */
[----:B------:R-:W-:Y:S02]  /*0c30*/  IMAD.MOV.U32 R37, RZ, RZ, R16 ;  /* 0x000000ffff257224 */ /* 0x000fe400078e0010 */
[----:B------:R-:W-:Y:S02]  /*0c40*/  IMAD.MOV.U32 R38, RZ, RZ, R13 ;  /* 0x000000ffff267224 */ /* 0x000fe400078e000d */
[----:B------:R-:W-:Y:S02]  /*0c50*/  IMAD.MOV.U32 R39, RZ, RZ, R12 ;  /* 0x000000ffff277224 */ /* 0x000fe400078e000c */
[----:B------:R-:W-:-:S02]  /*0c60*/  IMAD.MOV.U32 R40, RZ, RZ, R17 ;  /* 0x000000ffff287224 */ /* 0x000fc400078e0011 */
[----:B------:R-:W-:Y:S02]  /*0c70*/  IMAD.MOV.U32 R41, RZ, RZ, R43 ;  /* 0x000000ffff297224 */ /* 0x000fe400078e002b */
[----:B------:R-:W-:Y:S01]  /*0c80*/  IMAD.MOV.U32 R42, RZ, RZ, R18 ;  /* 0x000000ffff2a7224 */ /* 0x000fe200078e0012 */
[----:B------:R-:W-:Y:S05]  /*0c90*/  @!P0 BRA `(.L_x_0) ;  /* 0x0000070000008947 */ /* 0x000fea0003800000 */
[----:B------:R-:W-:Y:S01]  /*0ca0*/  FADD R20, R63, 1 ;  /* 0x3f8000003f147421 */ /* 0x000fe20000000000 */
[----:B------:R-:W-:Y:S01]  /*0cb0*/  FADD R25, R62, 1 ;  /* 0x3f8000003e197421 */ /* 0x000fe20000000000 */
[----:B------:R-:W-:Y:S01]  /*0cc0*/  FADD R32, R61, 1 ;  /* 0x3f8000003d207421 */ /* 0x000fe20000000000 */
[----:B------:R-:W-:Y:S01]  /*0cd0*/  FADD R27, R60, 1 ;  /* 0x3f8000003c1b7421 */ /* 0x000fe20000000000 */
[C---:B------:R-:W-:Y:S01]  /*0ce0*/  FMUL R19, R20.reuse, 0.25 ;  /* 0x3e80000014137820 */ /* 0x040fe20000400000 */
[C---:B------:R-:W-:Y:S01]  /*0cf0*/  FSETP.GEU.AND P6, PT, |R20|.reuse, 1.175494350822287508e-38, PT ;  /* 0x008000001400780b */ /* 0x040fe20003fce200 */
[C---:B------:R-:W-:Y:S01]  /*0d00*/  FMUL R22, R25.reuse, 0.25 ;  /* 0x3e80000019167820 */ /* 0x040fe20000400000 */
[----:B------:R-:W-:Y:S01]  /*0d10*/  FSETP.GT.AND P4, PT, |R25|, 8.50705917302346158658e+37, PT ;  /* 0x7e8000001900780b */ /* 0x000fe20003f84200 */
[----:B------:R-:W-:Y:S01]  /*0d20*/  FADD R24, R17, -R9 ;  /* 0x8000000911187221 */ /* 0x000fe20000000000 */
[----:B------:R-:W-:Y:S01]  /*0d30*/  FSETP.GEU.AND P0, PT, |R25|, 1.175494350822287508e-38, PT ;  /* 0x008000001900780b */ /* 0x000fe20003f0e200 */
[----:B------:R-:W-:Y:S01]  /*0d40*/  FADD R34, R57, 1 ;  /* 0x3f80000039227421 */ /* 0x000fe20000000000 */
[----:B------:R-:W-:Y:S01]  /*0d50*/  FSETP.GT.AND P3, PT, |R20|, 8.50705917302346158658e+37, PT ;  /* 0x7e8000001400780b */ /* 0x000fe20003f64200 */
[----:B------:R-:W-:Y:S01]  /*0d60*/  FMUL R29, R24, 0.25 ;  /* 0x3e800000181d7820 */ /* 0x000fe20000400000 */
[----:B------:R-:W-:Y:S01]  /*0d70*/  FSEL R26, R22, R25, P4 ;  /* 0x00000019161a7208 */ /* 0x000fe20002000000 */
[----:B------:R-:W-:Y:S01]  /*0d80*/  FADD R22, R12, -R10 ;  /* 0x8000000a0c167221 */ /* 0x000fe20000000000 */
[----:B------:R-:W-:Y:S01]  /*0d90*/  FSETP.GEU.AND P2, PT, |R32|, 1.175494350822287508e-38, PT ;  /* 0x008000002000780b */ /* 0x000fe20003f4e200 */
[----:B------:R-:W-:Y:S01]  /*0da0*/  FADD R31, R54, 1 ;  /* 0x3f800000361f7421 */ /* 0x000fe20000000000 */
[----:B------:R-:W-:Y:S01]  /*0db0*/  FSEL R21, R19, R20, P3 ;  /* 0x0000001413157208 */ /* 0x000fe20001800000 */
[C---:B------:R-:W-:Y:S01]  /*0dc0*/  FMUL R19, R32.reuse, 0.25 ;  /* 0x3e80000020137820 */ /* 0x040fe20000400000 */
[----:B------:R-:W-:Y:S01]  /*0dd0*/  FSETP.GT.AND P5, PT, |R32|, 8.50705917302346158658e+37, PT ;  /* 0x7e8000002000780b */ /* 0x000fe20003fa4200 */
[----:B------:R-:W-:Y:S01]  /*0de0*/  FMUL R23, R22, 0.25 ;  /* 0x3e80000016177820 */ /* 0x000fe20000400000 */
[----:B------:R-:W-:Y:S01]  /*0df0*/  FSEL R29, R29, R24, P4 ;  /* 0x000000181d1d7208 */ /* 0x000fe20002000000 */
[----:B------:R-:W-:Y:S01]  /*0e00*/  @!P6 FMUL R21, R21, 16777216 ;  /* 0x4b8000001515e820 */ /* 0x000fe20000400000 */
[----:B------:R-:W-:Y:S01]  /*0e10*/  FSEL R28, R19, R32, P5 ;  /* 0x00000020131c7208 */ /* 0x000fe20002800000 */
[----:B------:R-:W-:Y:S01]  /*0e20*/  @!P0 FMUL R26, R26, 16777216 ;  /* 0x4b8000001a1a8820 */ /* 0x000fe20000400000 */
[----:B------:R-:W-:Y:S01]  /*0e30*/  FADD R19, R43, -R8 ;  /* 0x800000082b137221 */ /* 0x000fe20000000000 */
[----:B------:R-:W-:Y:S01]  /*0e40*/  FSEL R23, R23, R22, P3 ;  /* 0x0000001617177208 */ /* 0x000fe20001800000 */
[----:B------:R-:W-:Y:S01]  /*0e50*/  @!P0 FMUL R29, R29, 16777216 ;  /* 0x4b8000001d1d8820 */ /* 0x000fe20000400000 */
[----:B------:R-:W0:Y:S01]  /*0e60*/  MUFU.RCP R21, R21 ;  /* 0x0000001500157308 */ /* 0x000e220000001000 */
[----:B------:R-:W-:Y:S01]  /*0e70*/  @!P2 FMUL R28, R28, 16777216 ;  /* 0x4b8000001c1ca820 */ /* 0x000fe20000400000 */
[----:B------:R-:W-:Y:S01]  /*0e80*/  FMUL R30, R19, 0.25 ;  /* 0x3e800000131e7820 */ /* 0x000fe20000400000 */
[----:B------:R-:W-:Y:S01]  /*0e90*/  @!P6 FMUL R23, R23, 16777216 ;  /* 0x4b8000001717e820 */ /* 0x000fe20000400000 */
[----:B------:R-:W-:Y:S01]  /*0ea0*/  FSETP.GEU.AND P6, PT, |R27|, 1.175494350822287508e-38, PT ;  /* 0x008000001b00780b */ /* 0x000fe20003fce200 */
[----:B------:R-:W-:Y:S01]  /*0eb0*/  FADD R36, R55, 1 ;  /* 0x3f80000037247421 */ /* 0x000fe20000000000 */
[----:B------:R-:W-:Y:S01]  /*0ec0*/  FSETP.GEU.AND P0, PT, |R34|, 1.175494350822287508e-38, PT ;  /* 0x008000002200780b */ /* 0x000fe20003f0e200 */
[----:B------:R-:W-:Y:S01]  /*0ed0*/  FMUL R58, R31, 0.25 ;  /* 0x3e8000001f3a7820 */ /* 0x000fe20000400000 */
[----:B------:R-:W1:Y:S01]  /*0ee0*/  MUFU.RCP R26, R26 ;  /* 0x0000001a001a7308 */ /* 0x000e620000001000 */
[----:B------:R-:W-:-:S02]  /*0ef0*/  FSEL R30, R30, R19, P5 ;  /* 0x000000131e1e7208 */ /* 0x000fc40002800000 */
[----:B------:R-:W-:-:S03]  /*0f00*/  FSETP.GT.AND P5, PT, |R27|, 8.50705917302346158658e+37, PT ;  /* 0x7e8000001b00780b */ /* 0x000fc60003fa4200 */
[----:B------:R-:W-:Y:S01]  /*0f10*/  @!P2 FMUL R30, R30, 16777216 ;  /* 0x4b8000001e1ea820 */ /* 0x000fe20000400000 */
[C---:B------:R-:W-:Y:S01]  /*0f20*/  FSETP.GT.AND P2, PT, |R34|.reuse, 8.50705917302346158658e+37, PT ;  /* 0x7e8000002200780b */ /* 0x040fe20003f44200 */
[----:B------:R2:W3:Y:S01]  /*0f30*/  MUFU.RCP R41, R28 ;  /* 0x0000001c00297308 */ /* 0x0004e20000001000 */
[----:B0-----:R-:W-:Y:S01]  /*0f40*/  FFMA R39, R21, R23, R10 ;  /* 0x0000001715277223 */ /* 0x001fe2000000000a */
[----:B------:R-:W-:Y:S01]  /*0f50*/  FMUL R23, R34, 0.25 ;  /* 0x3e80000022177820 */ /* 0x000fe20000400000 */
[----:B------:R-:W-:-:S04]  /*0f60*/  FADD R21, R14, -R6 ;  /* 0x800000060e157221 */ /* 0x000fc80000000000 */
[----:B------:R-:W-:Y:S01]  /*0f70*/  FMUL R38, R21, 0.25 ;  /* 0x3e80000015267820 */ /* 0x000fe20000400000 */
[----:B-1----:R-:W-:Y:S01]  /*0f80*/  FFMA R40, R26, R29, R9 ;  /* 0x0000001d1a287223 */ /* 0x002fe20000000009 */
[----:B--2---:R-:W-:Y:S01]  /*0f90*/  FMUL R28, R27, 0.25 ;  /* 0x3e8000001b1c7820 */ /* 0x004fe20000400000 */
[----:B------:R-:W-:Y:S01]  /*0fa0*/  FADD R26, R18, -R7 ;  /* 0x80000007121a7221 */ /* 0x000fe20000000000 */
[----:B------:R-:W-:Y:S01]  /*0fb0*/  FADD R29, R56, 1 ;  /* 0x3f800000381d7421 */ /* 0x000fe20000000000 */
[----:B------:R-:W-:Y:S02]  /*0fc0*/  FSEL R38, R38, R21, P2 ;  /* 0x0000001526267208 */ /* 0x000fe40001000000 */
[----:B------:R-:W-:Y:S01]  /*0fd0*/  FSEL R28, R28, R27, P5 ;  /* 0x0000001b1c1c7208 */ /* 0x000fe20002800000 */
[----:B------:R-:W-:Y:S01]  /*0fe0*/  FMUL R42, R29, 0.25 ;  /* 0x3e8000001d2a7820 */ /* 0x000fe20000400000 */
[----:B---3--:R-:W-:Y:S01]  /*0ff0*/  FFMA R41, R41, R30, R8 ;  /* 0x0000001e29297223 */ /* 0x008fe20000000008 */
[----:B------:R-:W-:Y:S01]  /*1000*/  FSEL R30, R23, R34, P2 ;  /* 0x00000022171e7208 */ /* 0x000fe20001000000 */
[----:B------:R-:W-:Y:S01]  /*1010*/  FMUL R23, R26, 0.25 ;  /* 0x3e8000001a177820 */ /* 0x000fe20000400000 */
[----:B------:R-:W-:Y:S01]  /*1020*/  @!P6 FMUL R28, R28, 16777216 ;  /* 0x4b8000001c1ce820 */ /* 0x000fe20000400000 */
[C---:B------:R-:W-:Y:S01]  /*1030*/  FSETP.GT.AND P4, PT, |R29|.reuse, 8.50705917302346158658e+37, PT ;  /* 0x7e8000001d00780b */ /* 0x040fe20003f84200 */
[----:B------:R-:W-:Y:S01]  /*1040*/  @!P0 FMUL R38, R38, 16777216 ;  /* 0x4b80000026268820 */ /* 0x000fe20000400000 */
[----:B------:R-:W-:Y:S01]  /*1050*/  FSETP.GEU.AND P3, PT, |R29|, 1.175494350822287508e-38, PT ;  /* 0x008000001d00780b */ /* 0x000fe20003f6e200 */
[----:B------:R-:W-:Y:S01]  /*1060*/  @!P0 FMUL R30, R30, 16777216 ;  /* 0x4b8000001e1e8820 */ /* 0x000fe20000400000 */
[----:B------:R-:W-:Y:S01]  /*1070*/  FSEL R23, R23, R26, P5 ;  /* 0x0000001a17177208 */ /* 0x000fe20002800000 */
[----:B------:R-:W0:Y:S01]  /*1080*/  MUFU.RCP R28, R28 ;  /* 0x0000001c001c7308 */ /* 0x000e220000001000 */
[----:B------:R-:W-:-:S02]  /*1090*/  FSETP.GEU.AND P5, PT, |R31|, 1.175494350822287508e-38, PT ;  /* 0x008000001f00780b */ /* 0x000fc40003fae200 */
[----:B------:R-:W-:Y:S01]  /*10a0*/  FSETP.GEU.AND P2, PT, |R36|, 1.175494350822287508e-38, PT ;  /* 0x008000002400780b */ /* 0x000fe20003f4e200 */
[----:B------:R-:W-:Y:S01]  /*10b0*/  @!P6 FMUL R23, R23, 16777216 ;  /* 0x4b8000001717e820 */ /* 0x000fe20000400000 */
[----:B------:R-:W-:Y:S02]  /*10c0*/  FSEL R35, R42, R29, P4 ;  /* 0x0000001d2a237208 */ /* 0x000fe40002000000 */
[----:B------:R-:W-:Y:S01]  /*10d0*/  FSETP.GT.AND P6, PT, |R31|, 8.50705917302346158658e+37, PT ;  /* 0x7e8000001f00780b */ /* 0x000fe20003fc4200 */
[----:B------:R1:W2:Y:S01]  /*10e0*/  MUFU.RCP R33, R30 ;  /* 0x0000001e00217308 */ /* 0x0002a20000001000 */
[----:B------:R-:W-:Y:S01]  /*10f0*/  FSETP.GT.AND P0, PT, |R36|, 8.50705917302346158658e+37, PT ;  /* 0x7e8000002400780b */ /* 0x000fe20003f04200 */
[----:B------:R-:W-:Y:S01]  /*1100*/  @!P3 FMUL R35, R35, 16777216 ;  /* 0x4b8000002323b820 */ /* 0x000fe20000400000 */
[----:B------:R-:W-:Y:S01]  /*1110*/  FSEL R59, R58, R31, P6 ;  /* 0x0000001f3a3b7208 */ /* 0x000fe20003000000 */
[----:B0-----:R-:W-:Y:S01]  /*1120*/  FFMA R42, R28, R23, R7 ;  /* 0x000000171c2a7223 */ /* 0x001fe20000000007 */
[----:B------:R-:W-:Y:S01]  /*1130*/  FMUL R23, R36, 0.25 ;  /* 0x3e80000024177820 */ /* 0x000fe20000400000 */
[----:B-1----:R-:W-:-:S02]  /*1140*/  FADD R30, R13, -R0 ;  /* 0x800000000d1e7221 */ /* 0x002fc40000000000 */
[----:B------:R-:W-:Y:S01]  /*1150*/  @!P5 FMUL R59, R59, 16777216 ;  /* 0x4b8000003b3bd820 */ /* 0x000fe20000400000 */
[----:B------:R-:W-:Y:S01]  /*1160*/  FADD R28, R15, -R4 ;  /* 0x800000040f1c7221 */ /* 0x000fe20000000000 */
[----:B------:R-:W0:Y:S01]  /*1170*/  MUFU.RCP R35, R35 ;  /* 0x0000002300237308 */ /* 0x000e220000001000 */
[----:B------:R-:W-:Y:S01]  /*1180*/  FSEL R58, R23, R36, P0 ;  /* 0x00000024173a7208 */ /* 0x000fe20000000000 */
[----:B------:R-:W-:Y:S01]  /*1190*/  FMUL R23, R30, 0.25 ;  /* 0x3e8000001e177820 */ /* 0x000fe20000400000 */
[----:B--2---:R-:W-:Y:S01]  /*11a0*/  FFMA R33, R33, R38, R6 ;  /* 0x0000002621217223 */ /* 0x004fe20000000006 */
[----:B------:R-:W-:Y:S02]  /*11b0*/  FMUL R37, R28, 0.25 ;  /* 0x3e8000001c257820 */ /* 0x000fe40000400000 */
[----:B------:R-:W-:Y:S01]  /*11c0*/  @!P2 FMUL R58, R58, 16777216 ;  /* 0x4b8000003a3aa820 */ /* 0x000fe20000400000 */
[----:B------:R-:W-:Y:S01]  /*11d0*/  FSEL R74, R23, R30, P6 ;  /* 0x0000001e174a7208 */ /* 0x000fe20003000000 */
[----:B------:R1:W2:Y:S01]  /*11e0*/  MUFU.RCP R73, R59 ;  /* 0x0000003b00497308 */ /* 0x0002a20000001000 */
[----:B------:R-:W-:Y:S01]  /*11f0*/  FADD R23, R16, -R3 ;  /* 0x8000000310177221 */ /* 0x000fe20000000000 */
[----:B------:R-:W-:-:S02]  /*1200*/  FSEL R37, R37, R28, P4 ;  /* 0x0000001c25257208 */ /* 0x000fc40002000000 */
[----:B------:R-:W-:Y:S01]  /*1210*/  @!P5 FMUL R74, R74, 16777216 ;  /* 0x4b8000004a4ad820 */ /* 0x000fe20000400000 */
[----:B------:R-:W-:Y:S02]  /*1220*/  FMUL R38, R23, 0.25 ;  /* 0x3e80000017267820 */ /* 0x000fe40000400000 */
[----:B------:R-:W-:Y:S01]  /*1230*/  @!P3 FMUL R37, R37, 16777216 ;  /* 0x4b8000002525b820 */ /* 0x000fe20000400000 */
[----:B------:R-:W3:Y:S02]  /*1240*/  MUFU.RCP R58, R58 ;  /* 0x0000003a003a7308 */ /* 0x000ee40000001000 */
[----:B-1----:R-:W-:Y:S01]  /*1250*/  FSEL R59, R38, R23, P0 ;  /* 0x00000017263b7208 */ /* 0x002fe20000000000 */
[----:B0-----:R-:W-:-:S04]  /*1260*/  FFMA R35, R35, R37, R4 ;  /* 0x0000002523237223 */ /* 0x001fc80000000004 */
[----:B------:R-:W-:Y:S01]  /*1270*/  @!P2 FMUL R59, R59, 16777216 ;  /* 0x4b8000003b3ba820 */ /* 0x000fe20000400000 */
[----:B--2---:R-:W-:-:S03]  /*1280*/  FFMA R38, R73, R74, R0 ;  /* 0x0000004a49267223 */ /* 0x004fc60000000000 */
[----:B---3--:R-:W-:Y:S01]  /*1290*/  FFMA R37, R58, R59, R3 ;  /* 0x0000003b3a257223 */ /* 0x008fe20000000003 */
[----:B------:R-:W-:-:S04]  /*12a0*/  FADD R58, R13, -R38 ;  /* 0x800000260d3a7221 */ /* 0x000fc80000000000 */
[----:B------:R-:W-:Y:S01]  /*12b0*/  FFMA R30, R30, R58, R11 ;  /* 0x0000003a1e1e7223 */ /* 0x000fe2000000000b */
        /* <DEDUP_REMOVED lines=14> */
.L_x_0:
[----:B------:R-:W-:Y:S02]  /*13a0*/  F2FP.BF16.PACK_AB R14, R15, R14 ;  /* 0x0000000e0f0e723e */ /* 0x000fe400000010ff */
[----:B------:R-:W-:Y:S02]  /*13b0*/  F2FP.BF16.PACK_AB R15, R13, R16 ;  /* 0x000000100d0f723e */ /* 0x000fe400000010ff */
[----:B------:R-:W-:Y:S02]  /*13c0*/  SHF.R.S32.HI R58, RZ, 0x1f, R71 ;  /* 0x0000001fff3a7819 */ /* 0x000fe40000011447 */
[----:B------:R-:W-:Y:S02]  /*13d0*/  LEA R16, P0, R71, c[0x0][0x1a0], 0x1 ;  /* 0x0000680047107a11 */ /* 0x000fe400078008ff */
[----:B------:R-:W-:Y:S02]  /*13e0*/  F2FP.BF16.PACK_AB R12, R17, R12 ;  /* 0x0000000c110c723e */ /* 0x000fe400000010ff */
[----:B------:R-:W-:-:S02]  /*13f0*/  LEA.HI.X R17, R71, c[0x0][0x1a4], R58, 0x1, P0 ;  /* 0x0000690047117a11 */ /* 0x000fc400000f0c3a */
[----:B------:R-:W-:Y:S02]  /*1400*/  IADD3 R52, P0, R52, 0x1000, RZ ;  /* 0x0000100034347810 */ /* 0x000fe40007f1e0ff */
[----:B------:R-:W-:Y:S02]  /*1410*/  F2FP.BF16.PACK_AB R13, R18, R43 ;  /* 0x0000002b120d723e */ /* 0x000fe400000010ff */
[----:B------:R-:W-:Y:S01]  /*1420*/  IADD3 R70, P2, R70, 0x800, RZ ;  /* 0x0000080046467810 */ /* 0x000fe20007f5e0ff */
[----:B------:R-:W-:Y:S01]  /*1430*/  IMAD.X R53, RZ, RZ, R53, P0 ;  /* 0x000000ffff357224 */ /* 0x000fe200000e0635 */
[----:B------:R-:W-:Y:S01]  /*1440*/  IADD3 R66, P0, R66, 0x400, RZ ;  /* 0x0000040042427810 */ /* 0x000fe20007f1e0ff */
[----:B------:R0:W-:Y:S01]  /*1450*/  @!P1 STG.E.128 [R16.64], R12 ;  /* 0x0000000c10009986 */ /* 0x0001e2000c101d04 */
[----:B------:R-:W-:Y:S01]  /*1460*/  IADD3 R72, P3, R72, 0x800, RZ ;  /* 0x0000080048487810 */ /* 0x000fe20007f7e0ff */
[----:B------:R-:W-:Y:S01]  /*1470*/  IMAD.X R65, RZ, RZ, R65, P2 ;  /* 0x000000ffff417224 */ /* 0x000fe200010e0641 */
[----:B------:R-:W-:Y:S01]  /*1480*/  IADD3 R68, P4, R68, 0x800, RZ ;  /* 0x0000080044447810 */ /* 0x000fe20007f9e0ff */
[----:B------:R-:W-:Y:S01]  /*1490*/  IMAD.X R64, RZ, RZ, R64, P0 ;  /* 0x000000ffff407224 */ /* 0x000fe200000e0640 */
[----:B------:R-:W-:Y:S01]  /*14a0*/  ISETP.GE.U32.AND P0, PT, R66, 0x800, PT ;  /* 0x000008004200780c */ /* 0x000fe20003f06070 */
[----:B------:R-:W-:Y:S01]  /*14b0*/  IMAD.X R69, RZ, RZ, R69, P3 ;  /* 0x000000ffff457224 */ /* 0x000fe200018e0645 */
[----:B------:R-:W-:Y:S01]  /*14c0*/  FSEL R10, R39, R10, !P1 ;  /* 0x0000000a270a7208 */ /* 0x000fe20004800000 */
[----:B------:R-:W-:Y:S01]  /*14d0*/  IMAD.X R67, RZ, RZ, R67, P4 ;  /* 0x000000ffff437224 */ /* 0x000fe200020e0643 */
[----:B------:R-:W-:-:S02]  /*14e0*/  ISETP.GE.U32.AND.EX P0, PT, R64, RZ, PT, P0 ;  /* 0x000000ff4000720c */ /* 0x000fc40003f06100 */
[----:B------:R-:W-:Y:S02]  /*14f0*/  FSEL R9, R40, R9, !P1 ;  /* 0x0000000928097208 */ /* 0x000fe40004800000 */
[----:B------:R-:W-:Y:S02]  /*1500*/  FSEL R8, R41, R8, !P1 ;  /* 0x0000000829087208 */ /* 0x000fe40004800000 */
[----:B------:R-:W-:Y:S02]  /*1510*/  FSEL R7, R42, R7, !P1 ;  /* 0x000000072a077208 */ /* 0x000fe40004800000 */
[----:B------:R-:W-:Y:S02]  /*1520*/  FSEL R6, R33, R6, !P1 ;  /* 0x0000000621067208 */ /* 0x000fe40004800000 */
[----:B------:R-:W-:Y:S02]  /*1530*/  FSEL R4, R35, R4, !P1 ;  /* 0x0000000423047208 */ /* 0x000fe40004800000 */
[----:B------:R-:W-:-:S02]  /*1540*/  FSEL R3, R37, R3, !P1 ;  /* 0x0000000325037208 */ /* 0x000fc40004800000 */
        /* <DEDUP_REMOVED lines=16> */
[----:B------:R-:W-:Y:S01]  /*1650*/  FSEL R54, R31, R54, !P1 ;  /* 0x000000361f367208 */ /* 0x000fe20004800000 */
[----:B0-----:R-:W-:Y:S01]  /*1660*/  @P0 CALL.REL.NOINC `(.L_x_1) ;  /* 0x0000001000000944 */ /* 0x001fe20003c00000 */
[----:B------:R-:W-:Y:S05]  /*1670*/  BRA `(.L_x_2) ;  /* 0xffffed5000007947 */ /* 0x000fea000383ffff */
.L_x_1:
[----:B------:R-:W-:Y:S01]  /*1680*/  FADD R16, R63, R62 ;  /* 0x0000003e3f107221 */ /* 0x000fe20000000000 */
[----:B------:R-:W-:Y:S01]  /*1690*/  FMUL R12, R62, 0.25 ;  /* 0x3e8000003e0c7820 */ /* 0x000fe20000400000 */
[----:B------:R-:W-:Y:S01]  /*16a0*/  FADD R15, -R10, R9 ;  /* 0x000000090a0f7221 */ /* 0x000fe20000000100 */
[----:B------:R-:W-:Y:S01]  /*16b0*/  FMUL R21, R60, 0.25 ;  /* 0x3e8000003c157820 */ /* 0x000fe20000400000 */
[C---:B------:R-:W-:Y:S01]  /*16c0*/  FMUL R13, R16.reuse, 0.25 ;  /* 0x3e800000100d7820 */ /* 0x040fe20000400000 */
[C---:B------:R-:W-:Y:S01]  /*16d0*/  FSETP.GEU.AND P5, PT, |R16|.reuse, 1.175494350822287508e-38, PT ;  /* 0x008000001000780b */ /* 0x040fe20003fae200 */
[C---:B------:R-:W-:Y:S01]  /*16e0*/  FADD R9, R61.reuse, R16 ;  /* 0x000000103d097221 */ /* 0x040fe20000000000 */
[----:B------:R-:W-:Y:S01]  /*16f0*/  FSETP.GT.AND P0, PT, |R16|, 8.50705917302346158658e+37, PT ;  /* 0x7e8000001000780b */ /* 0x000fe20003f04200 */
[----:B------:R-:W-:Y:S01]  /*1700*/  FMUL R24, R61, 0.25 ;  /* 0x3e8000003d187820 */ /* 0x000fe20000400000 */
[----:B------:R-:W-:Y:S01]  /*1710*/  FMUL R20, R15, R15 ;  /* 0x0000000f0f147220 */ /* 0x000fe20000400000 */
[----:B------:R-:W-:Y:S01]  /*1720*/  FMUL R22, R9, 0.25 ;  /* 0x3e80000009167820 */ /* 0x000fe20000400000 */
[----:B------:R-:W-:Y:S01]  /*1730*/  FSEL R13, R13, R16, P0 ;  /* 0x000000100d0d7208 */ /* 0x000fe20000000000 */
[----:B------:R-:W-:Y:S01]  /*1740*/  FMUL R26, R57, 0.25 ;  /* 0x3e800000391a7820 */ /* 0x000fe20000400000 */
[----:B------:R-:W-:Y:S01]  /*1750*/  FSEL R17, R12, R62, P0 ;  /* 0x0000003e0c117208 */ /* 0x000fe20000000000 */
[----:B------:R-:W-:Y:S01]  /*1760*/  FADD R12, R60, R9 ;  /* 0x000000093c0c7221 */ /* 0x000fe20000000000 */
[----:B------:R-:W-:Y:S01]  /*1770*/  FSETP.GEU.AND P3, PT, |R9|, 1.175494350822287508e-38, PT ;  /* 0x008000000900780b */ /* 0x000fe20003f6e200 */
[----:B------:R-:W-:Y:S01]  /*1780*/  FADD R18, R51, R49 ;  /* 0x0000003133127221 */ /* 0x000fe20000000000 */
[----:B------:R-:W-:Y:S01]  /*1790*/  FSETP.GT.AND P2, PT, |R9|, 8.50705917302346158658e+37, PT ;  /* 0x7e8000000900780b */ /* 0x000fe20003f44200 */
[----:B------:R-:W-:Y:S01]  /*17a0*/  @!P5 FMUL R13, R13, 16777216 ;  /* 0x4b8000000d0dd820 */ /* 0x000fe20000400000 */
[C---:B------:R-:W-:Y:S01]  /*17b0*/  FSETP.GEU.AND P0, PT, |R12|.reuse, 1.175494350822287508e-38, PT ;  /* 0x008000000c00780b */ /* 0x040fe20003f0e200 */
[C---:B------:R-:W-:Y:S01]  /*17c0*/  FMUL R19, R12.reuse, 0.25 ;  /* 0x3e8000000c137820 */ /* 0x040fe20000400000 */
[----:B------:R-:W-:Y:S01]  /*17d0*/  FSETP.GT.AND P4, PT, |R12|, 8.50705917302346158658e+37, PT ;  /* 0x7e8000000c00780b */ /* 0x000fe20003f84200 */
[----:B------:R0:W1:Y:S01]  /*17e0*/  MUFU.RCP R14, R13 ;  /* 0x0000000d000e7308 */ /* 0x0000620000001000 */
[----:B------:R-:W-:Y:S01]  /*17f0*/  FSEL R22, R22, R9, P2 ;  /* 0x0000000916167208 */ /* 0x000fe20001000000 */
[----:B------:R-:W-:Y:S01]  /*1800*/  @!P5 FMUL R17, R17, 16777216 ;  /* 0x4b8000001111d820 */ /* 0x000fe20000400000 */
[----:B------:R-:W-:Y:S01]  /*1810*/  FSEL R60, R21, R60, P4 ;  /* 0x0000003c153c7208 */ /* 0x000fe20002000000 */
[----:B------:R-:W-:Y:S01]  /*1820*/  FMUL R20, R63, R20 ;  /* 0x000000143f147220 */ /* 0x000fe20000400000 */
[----:B------:R-:W-:Y:S01]  /*1830*/  FSEL R21, R19, R12, P4 ;  /* 0x0000000c13157208 */ /* 0x000fe20002000000 */
[----:B------:R-:W-:Y:S01]  /*1840*/  @!P3 FMUL R22, R22, 16777216 ;  /* 0x4b8000001616b820 */ /* 0x000fe20000400000 */
[----:B------:R-:W-:Y:S01]  /*1850*/  FSEL R61, R24, R61, P2 ;  /* 0x0000003d183d7208 */ /* 0x000fe20001000000 */
[----:B------:R-:W-:Y:S01]  /*1860*/  FMUL R19, R56, 0.25 ;  /* 0x3e80000038137820 */ /* 0x000fe20000400000 */
[----:B0-----:R-:W-:Y:S01]  /*1870*/  FADD R13, R57, R12 ;  /* 0x0000000c390d7221 */ /* 0x001fe20000000000 */
[----:B------:R-:W-:Y:S01]  /*1880*/  @!P0 FMUL R21, R21, 16777216 ;  /* 0x4b80000015158820 */ /* 0x000fe20000400000 */
[----:B------:R-:W-:Y:S01]  /*1890*/  FSETP.NEU.AND P5, PT, R16, RZ, PT ;  /* 0x000000ff1000720b */ /* 0x000fe20003fad000 */
[----:B------:R-:W0:Y:S01]  /*18a0*/  MUFU.RCP R22, R22 ;  /* 0x0000001600167308 */ /* 0x000e220000001000 */
[----:B------:R-:W-:Y:S01]  /*18b0*/  @!P3 FMUL R61, R61, 16777216 ;  /* 0x4b8000003d3db820 */ /* 0x000fe20000400000 */
[C---:B------:R-:W-:Y:S01]  /*18c0*/  FSETP.GEU.AND P2, PT, |R13|.reuse, 1.175494350822287508e-38, PT ;  /* 0x008000000d00780b */ /* 0x040fe20003f4e200 */
[C---:B------:R-:W-:Y:S01]  /*18d0*/  FMUL R24, R13.reuse, 0.25 ;  /* 0x3e8000000d187820 */ /* 0x040fe20000400000 */
[----:B-1----:R-:W-:Y:S01]  /*18e0*/  FMUL R17, R14, R17 ;  /* 0x000000110e117220 */ /* 0x002fe20000400000 */
[----:B------:R-:W-:Y:S01]  /*18f0*/  FADD R14, R56, R13 ;  /* 0x0000000d380e7221 */ /* 0x000fe20000000000 */
[----:B------:R-:W-:Y:S01]  /*1900*/  FSETP.GT.AND P4, PT, |R13|, 8.50705917302346158658e+37, PT ;  /* 0x7e8000000d00780b */ /* 0x000fe20003f84200 */
[----:B------:R-:W-:Y:S01]  /*1910*/  @!P0 FMUL R60, R60, 16777216 ;  /* 0x4b8000003c3c8820 */ /* 0x000fe20000400000 */
[----:B------:R-:W1:Y:S01]  /*1920*/  MUFU.RCP R21, R21 ;  /* 0x0000001500157308 */ /* 0x000e620000001000 */
[----:B------:R-:W-:Y:S01]  /*1930*/  FSEL R17, R17, RZ, P5 ;  /* 0x000000ff11117208 */ /* 0x000fe20002800000 */
[----:B------:R-:W-:Y:S01]  /*1940*/  FMUL R23, R54, 0.25 ;  /* 0x3e80000036177820 */ /* 0x000fe20000400000 */
[----:B------:R-:W-:Y:S01]  /*1950*/  FSETP.GT.AND P3, PT, |R14|, 8.50705917302346158658e+37, PT ;  /* 0x7e8000000e00780b */ /* 0x000fe20003f64200 */
[----:B------:R-:W-:Y:S01]  /*1960*/  IMAD.MOV.U32 R52, RZ, RZ, 0x10 ;  /* 0x00000010ff347424 */ /* 0x000fe200078e00ff */
[----:B------:R-:W-:-:S02]  /*1970*/  FSEL R24, R24, R13, P4 ;  /* 0x0000000d18187208 */ /* 0x000fc40002000000 */
[----:B------:R-:W-:Y:S01]  /*1980*/  FSEL R56, R19, R56, P3 ;  /* 0x0000003813387208 */ /* 0x000fe20001800000 */
[----:B------:R-:W-:Y:S01]  /*1990*/  FFMA R19, R15, R17, R10 ;  /* 0x000000110f137223 */ /* 0x000fe2000000000a */
[----:B------:R-:W-:Y:S01]  /*19a0*/  FSEL R57, R26, R57, P4 ;  /* 0x000000391a397208 */ /* 0x000fe20002000000 */
[----:B0-----:R-:W-:Y:S01]  /*19b0*/  FMUL R22, R22, R61 ;  /* 0x0000003d16167220 */ /* 0x001fe20000400000 */
[----:B------:R-:W-:Y:S01]  /*19c0*/  FADD R15, R55, R14 ;  /* 0x0000000e370f7221 */ /* 0x000fe20000000000 */
[----:B------:R-:W-:Y:S01]  /*19d0*/  FADD R8, R8, -R19 ;  /* 0x8000001308087221 */ /* 0x000fe20000000000 */
[----:B------:R-:W-:Y:S01]  /*19e0*/  FSETP.NEU.AND P4, PT, R9, RZ, PT ;  /* 0x000000ff0900720b */ /* 0x000fe20003f8d000 */
[----:B------:R-:W-:Y:S01]  /*19f0*/  FFMA R17, R17, R20, R18 ;  /* 0x0000001411117223 */ /* 0x000fe20000000012 */
[----:B------:R-:W-:Y:S01]  /*1a00*/  FMUL R10, R55, 0.25 ;  /* 0x3e800000370a7820 */ /* 0x000fe20000400000 */
[----:B-1----:R-:W-:Y:S01]  /*1a10*/  FMUL R60, R21, R60 ;  /* 0x0000003c153c7220 */ /* 0x002fe20000400000 */
[----:B------:R-:W-:Y:S01]  /*1a20*/  FMUL R21, R8, R8 ;  /* 0x0000000808157220 */ /* 0x000fe20000400000 */
[----:B------:R-:W-:Y:S01]  /*1a30*/  @!P2 FMUL R24, R24, 16777216 ;  /* 0x4b8000001818a820 */ /* 0x000fe20000400000 */
[----:B------:R-:W-:Y:S01]  /*1a40*/  FSETP.GT.AND P0, PT, |R15|, 8.50705917302346158658e+37, PT ;  /* 0x7e8000000f00780b */ /* 0x000fe20003f04200 */
[----:B------:R-:W-:Y:S01]  /*1a50*/  FADD R17, R48, R17 ;  /* 0x0000001130117221 */ /* 0x000fe20000000000 */
[----:B------:R-:W-:Y:S01]  /*1a60*/  FSEL R22, R22, RZ, P4 ;  /* 0x000000ff16167208 */ /* 0x000fe20002000000 */
[----:B------:R-:W-:Y:S01]  /*1a70*/  FMUL R21, R16, R21 ;  /* 0x0000001510157220 */ /* 0x000fe20000400000 */
[----:B------:R-:W-:Y:S01]  /*1a80*/  FSEL R55, R10, R55, P0 ;  /* 0x000000370a377208 */ /* 0x000fe20000000000 */
[----:B------:R-:W-:Y:S01]  /*1a90*/  @!P2 FMUL R57, R57, 16777216 ;  /* 0x4b8000003939a820 */ /* 0x000fe20000400000 */
[----:B------:R-:W-:Y:S01]  /*1aa0*/  FSETP.GEU.AND P2, PT, |R14|, 1.175494350822287508e-38, PT ;  /* 0x008000000e00780b */ /* 0x000fe20003f4e200 */
[----:B------:R-:W-:Y:S01]  /*1ab0*/  FFMA R10, R22, R21, R17 ;  /* 0x00000015160a7223 */ /* 0x000fe20000000011 */
[----:B------:R-:W0:Y:S01]  /*1ac0*/  MUFU.RCP R24, R24 ;  /* 0x0000001800187308 */ /* 0x000e220000001000 */
[----:B------:R-:W-:Y:S01]  /*1ad0*/  FMUL R17, R14, 0.25 ;  /* 0x3e8000000e117820 */ /* 0x000fe20000400000 */
[----:B------:R-:W-:Y:S01]  /*1ae0*/  FFMA R22, R8, R22, R19 ;  /* 0x0000001608167223 */ /* 0x000fe20000000013 */
[----:B------:R-:W-:Y:S01]  /*1af0*/  FSETP.NEU.AND P4, PT, R12, RZ, PT ;  /* 0x000000ff0c00720b */ /* 0x000fe20003f8d000 */
[----:B------:R-:W-:Y:S01]  /*1b00*/  FMUL R16, R15, 0.25 ;  /* 0x3e8000000f107820 */ /* 0x000fe20000400000 */
[----:B------:R-:W-:Y:S01]  /*1b10*/  FADD R8, R54, R15 ;  /* 0x0000000f36087221 */ /* 0x000fe20000000000 */
[----:B------:R-:W-:Y:S01]  /*1b20*/  FSEL R18, R17, R14, P3 ;  /* 0x0000000e11127208 */ /* 0x000fe20001800000 */
[----:B------:R-:W-:Y:S01]  /*1b30*/  FADD R17, R7, -R22 ;  /* 0x8000001607117221 */ /* 0x000fe20000000000 */
[----:B------:R-:W-:Y:S01]  /*1b40*/  FSETP.GEU.AND P3, PT, |R15|, 1.175494350822287508e-38, PT ;  /* 0x008000000f00780b */ /* 0x000fe20003f6e200 */
[----:B------:R-:W-:Y:S01]  /*1b50*/  FADD R47, R47, R10 ;  /* 0x0000000a2f2f7221 */ /* 0x000fe20000000000 */
[----:B------:R-:W-:Y:S01]  /*1b60*/  FSEL R60, R60, RZ, P4 ;  /* 0x000000ff3c3c7208 */ /* 0x000fe20002000000 */
[----:B------:R-:W-:Y:S01]  /*1b70*/  @!P2 FMUL R18, R18, 16777216 ;  /* 0x4b8000001212a820 */ /* 0x000fe20000400000 */
[----:B------:R-:W-:Y:S01]  /*1b80*/  FSEL R20, R16, R15, P0 ;  /* 0x0000000f10147208 */ /* 0x000fe20000000000 */
[C---:B------:R-:W-:Y:S01]  /*1b90*/  FMUL R10, R17.reuse, R17 ;  /* 0x00000011110a7220 */ /* 0x040fe20000400000 */
[----:B------:R-:W-:Y:S01]  /*1ba0*/  FSETP.GEU.AND P5, PT, |R8|, 1.175494350822287508e-38, PT ;  /* 0x008000000800780b */ /* 0x000fe20003fae200 */
[----:B------:R-:W-:Y:S01]  /*1bb0*/  FFMA R19, R17, R60, R22 ;  /* 0x0000003c11137223 */ /* 0x000fe20000000016 */
[----:B0-----:R-:W-:Y:S01]  /*1bc0*/  FMUL R24, R24, R57 ;  /* 0x0000003918187220 */ /* 0x001fe20000400000 */
[----:B------:R-:W0:Y:S01]  /*1bd0*/  MUFU.RCP R17, R18 ;  /* 0x0000001200117308 */ /* 0x000e220000001000 */
[----:B------:R-:W-:Y:S01]  /*1be0*/  FSETP.NEU.AND P4, PT, R13, RZ, PT ;  /* 0x000000ff0d00720b */ /* 0x000fe20003f8d000 */
[C---:B------:R-:W-:Y:S01]  /*1bf0*/  FMUL R21, R8.reuse, 0.25 ;  /* 0x3e80000008157820 */ /* 0x040fe20000400000 */
[----:B------:R-:W-:Y:S01]  /*1c00*/  FSETP.GT.AND P0, PT, |R8|, 8.50705917302346158658e+37, PT ;  /* 0x7e8000000800780b */ /* 0x000fe20003f04200 */
[----:B------:R-:W-:Y:S01]  /*1c10*/  @!P3 FMUL R20, R20, 16777216 ;  /* 0x4b8000001414b820 */ /* 0x000fe20000400000 */
[----:B------:R-:W-:Y:S01]  /*1c20*/  FSEL R24, R24, RZ, P4 ;  /* 0x000000ff18187208 */ /* 0x000fe20002000000 */
[----:B------:R-:W-:Y:S01]  /*1c30*/  FMUL R10, R9, R10 ;  /* 0x0000000a090a7220 */ /* 0x000fe20000400000 */
[----:B------:R-:W-:Y:S01]  /*1c40*/  FADD R16, R6, -R19 ;  /* 0x8000001306107221 */ /* 0x000fe20000000000 */
[----:B------:R-:W-:Y:S01]  /*1c50*/  FSEL R22, R21, R8, P0 ;  /* 0x0000000815167208 */ /* 0x000fe20000000000 */
[----:B------:R-:W-:Y:S01]  /*1c60*/  @!P2 FMUL R56, R56, 16777216 ;  /* 0x4b8000003838a820 */ /* 0x000fe20000400000 */
[----:B------:R-:W1:Y:S01]  /*1c70*/  MUFU.RCP R20, R20 ;  /* 0x0000001400147308 */ /* 0x000e620000001000 */
[----:B------:R-:W-:Y:S01]  /*1c80*/  FFMA R47, R60, R10, R47 ;  /* 0x0000000a3c2f7223 */ /* 0x000fe2000000002f */
[C---:B------:R-:W-:Y:S01]  /*1c90*/  FMUL R9, R16.reuse, R16 ;  /* 0x0000001010097220 */ /* 0x040fe20000400000 */
[----:B------:R-:W-:Y:S01]  /*1ca0*/  FFMA R19, R16, R24, R19 ;  /* 0x0000001810137223 */ /* 0x000fe20000000013 */
[----:B------:R-:W-:Y:S01]  /*1cb0*/  @!P5 FMUL R22, R22, 16777216 ;  /* 0x4b8000001616d820 */ /* 0x000fe20000400000 */
[----:B------:R-:W-:Y:S01]  /*1cc0*/  FADD R47, R46, R47 ;  /* 0x0000002f2e2f7221 */ /* 0x000fe20000000000 */
[----:B------:R-:W-:Y:S01]  /*1cd0*/  FMUL R9, R12, R9 ;  /* 0x000000090c097220 */ /* 0x000fe20000400000 */
[----:B------:R-:W-:Y:S01]  /*1ce0*/  FADD R4, R4, -R19 ;  /* 0x8000001304047221 */ /* 0x000fe20000000000 */
[----:B------:R-:W-:Y:S01]  /*1cf0*/  FSEL R23, R23, R54, P0 ;  /* 0x0000003617177208 */ /* 0x000fe20000000000 */
[----:B0-----:R-:W-:Y:S01]  /*1d00*/  FMUL R17, R17, R56 ;  /* 0x0000003811117220 */ /* 0x001fe20000400000 */
[----:B------:R-:W-:Y:S01]  /*1d10*/  FSETP.NEU.AND P0, PT, R14, RZ, PT ;  /* 0x000000ff0e00720b */ /* 0x000fe20003f0d000 */
[----:B------:R-:W-:Y:S01]  /*1d20*/  FFMA R24, R24, R9, R47 ;  /* 0x0000000918187223 */ /* 0x000fe2000000002f */
[----:B------:R-:W-:Y:S01]  /*1d30*/  FMUL R10, R4, R4 ;  /* 0x00000004040a7220 */ /* 0x000fe20000400000 */
[----:B------:R-:W0:Y:S01]  /*1d40*/  MUFU.RCP R22, R22 ;  /* 0x0000001600167308 */ /* 0x000e220000001000 */
[----:B------:R-:W-:Y:S01]  /*1d50*/  @!P3 FMUL R55, R55, 16777216 ;  /* 0x4b8000003737b820 */ /* 0x000fe20000400000 */
[----:B------:R-:W-:Y:S01]  /*1d60*/  FSEL R17, R17, RZ, P0 ;  /* 0x000000ff11117208 */ /* 0x000fe20000000000 */
[----:B------:R-:W-:Y:S01]  /*1d70*/  FADD R24, R45, R24 ;  /* 0x000000182d187221 */ /* 0x000fe20000000000 */
[----:B------:R-:W-:Y:S01]  /*1d80*/  FMUL R10, R13, R10 ;  /* 0x0000000a0d0a7220 */ /* 0x000fe20000400000 */
[----:B-1----:R-:W-:Y:S01]  /*1d90*/  FMUL R20, R20, R55 ;  /* 0x0000003714147220 */ /* 0x002fe20000400000 */
[----:B------:R-:W-:Y:S01]  /*1da0*/  FSETP.NEU.AND P0, PT, R15, RZ, PT ;  /* 0x000000ff0f00720b */ /* 0x000fe20003f0d000 */
[----:B------:R-:W-:Y:S01]  /*1db0*/  FFMA R4, R4, R17, R19 ;  /* 0x0000001104047223 */ /* 0x000fe20000000013 */
[----:B------:R-:W-:Y:S01]  /*1dc0*/  FFMA R9, R17, R10, R24 ;  /* 0x0000000a11097223 */ /* 0x000fe20000000018 */
[----:B------:R-:W-:Y:S01]  /*1dd0*/  FADD R12, R8, R8 ;  /* 0x00000008080c7221 */ /* 0x000fe20000000000 */
[----:B------:R-:W-:Y:S01]  /*1de0*/  FSEL R20, R20, RZ, P0 ;  /* 0x000000ff14147208 */ /* 0x000fe20000000000 */
[----:B------:R-:W-:Y:S01]  /*1df0*/  @!P5 FMUL R23, R23, 16777216 ;  /* 0x4b8000001717d820 */ /* 0x000fe20000400000 */
[----:B------:R-:W-:Y:S01]  /*1e00*/  FADD R17, R44, R9 ;  /* 0x000000092c117221 */ /* 0x000fe20000000000 */
[--C-:B------:R-:W-:Y:S01]  /*1e10*/  FADD R9, R3, -R4.reuse ;  /* 0x8000000403097221 */ /* 0x100fe20000000000 */
[C---:B------:R-:W-:Y:S01]  /*1e20*/  FSETP.GEU.AND P3, PT, |R12|.reuse, 1.175494350822287508e-38, PT ;  /* 0x008000000c00780b */ /* 0x040fe20003f6e200 */
[----:B------:R-:W-:Y:S01]  /*1e30*/  FMUL R19, R12, 0.25 ;  /* 0x3e8000000c137820 */ /* 0x000fe20000400000 */
[----:B0-----:R-:W-:Y:S01]  /*1e40*/  FMUL R22, R22, R23 ;  /* 0x0000001716167220 */ /* 0x001fe20000400000 */
[C---:B------:R-:W-:Y:S01]  /*1e50*/  FFMA R13, R9.reuse, R20, R4 ;  /* 0x00000014090d7223 */ /* 0x040fe20000000004 */
[----:B------:R-:W-:Y:S01]  /*1e60*/  FSETP.NEU.AND P2, PT, R8, RZ, PT ;  /* 0x000000ff0800720b */ /* 0x000fe20003f4d000 */
[----:B------:R-:W-:Y:S01]  /*1e70*/  FMUL R9, R9, R9 ;  /* 0x0000000909097220 */ /* 0x000fe20000400000 */
[----:B------:R-:W-:Y:S01]  /*1e80*/  FSETP.GT.AND P0, PT, |R12|, 8.50705917302346158658e+37, PT ;  /* 0x7e8000000c00780b */ /* 0x000fe20003f04200 */
[--C-:B------:R-:W-:Y:S01]  /*1e90*/  FADD R4, R0, -R13.reuse ;  /* 0x8000000d00047221 */ /* 0x100fe20000000000 */
[----:B------:R-:W-:Y:S01]  /*1ea0*/  FSEL R22, R22, RZ, P2 ;  /* 0x000000ff16167208 */ /* 0x000fe20001000000 */
[----:B------:R-:W-:Y:S01]  /*1eb0*/  FMUL R9, R14, R9 ;  /* 0x000000090e097220 */ /* 0x000fe20000400000 */
[----:B------:R-:W-:Y:S01]  /*1ec0*/  FSEL R14, R19, R12, P0 ;  /* 0x0000000c130e7208 */ /* 0x000fe20000000000 */
[----:B------:R-:W-:Y:S01]  /*1ed0*/  IMAD.MOV.U32 R46, RZ, RZ, 0x20 ;  /* 0x00000020ff2e7424 */ /* 0x000fe200078e00ff */
[----:B------:R-:W-:Y:S01]  /*1ee0*/  FSEL R21, R21, R8, P0 ;  /* 0x0000000815157208 */ /* 0x000fe20000000000 */
[----:B------:R-:W-:Y:S01]  /*1ef0*/  FFMA R13, R4, R22, R13 ;  /* 0x00000016040d7223 */ /* 0x000fe2000000000d */
[----:B------:R-:W-:Y:S01]  /*1f00*/  FFMA R20, R20, R9, R17 ;  /* 0x0000000914147223 */ /* 0x000fe20000000011 */
[----:B------:R-:W-:Y:S01]  /*1f10*/  @!P3 FMUL R14, R14, 16777216 ;  /* 0x4b8000000e0eb820 */ /* 0x000fe20000400000 */
[----:B------:R-:W-:Y:S01]  /*1f20*/  FMUL R4, R4, R4 ;  /* 0x0000000404047220 */ /* 0x000fe20000400000 */
[----:B------:R-:W-:Y:S01]  /*1f30*/  @!P3 FMUL R21, R21, 16777216 ;  /* 0x4b8000001515b820 */ /* 0x000fe20000400000 */
[----:B------:R-:W0:Y:S01]  /*1f40*/  SHFL.BFLY PT, R10, R13, 0x10, 0x1f ;  /* 0x0e001f000d0a7f89 */ /* 0x000e2200000e0000 */
[----:B------:R-:W-:Y:S01]  /*1f50*/  FADD R11, R11, R20 ;  /* 0x000000140b0b7221 */ /* 0x000fe20000000000 */
[----:B------:R-:W-:Y:S01]  /*1f60*/  FMUL R4, R15, R4 ;  /* 0x000000040f047220 */ /* 0x000fe20000400000 */
[----:B------:R-:W1:Y:S01]  /*1f70*/  MUFU.RCP R14, R14 ;  /* 0x0000000e000e7308 */ /* 0x000e620000001000 */
[C---:B------:R-:W-:Y:S01]  /*1f80*/  FADD R15, R12.reuse, R12 ;  /* 0x0000000c0c0f7221 */ /* 0x040fe20000000000 */
[----:B------:R-:W-:Y:S01]  /*1f90*/  FSETP.NEU.AND P2, PT, R12, RZ, PT ;  /* 0x000000ff0c00720b */ /* 0x000fe20003f4d000 */
[----:B------:R-:W-:-:S02]  /*1fa0*/  FFMA R4, R22, R4, R11 ;  /* 0x0000000416047223 */ /* 0x000fc4000000000b */
[C---:B------:R-:W-:Y:S01]  /*1fb0*/  FMUL R16, R15.reuse, 0.25 ;  /* 0x3e8000000f107820 */ /* 0x040fe20000400000 */
[C---:B------:R-:W-:Y:S01]  /*1fc0*/  FSETP.GEU.AND P3, PT, |R15|.reuse, 1.175494350822287508e-38, PT ;  /* 0x008000000f00780b */ /* 0x040fe20003f6e200 */
[C---:B------:R-:W-:Y:S01]  /*1fd0*/  FADD R17, R15.reuse, R15 ;  /* 0x0000000f0f117221 */ /* 0x040fe20000000000 */
[----:B------:R-:W2:Y:S01]  /*1fe0*/  SHFL.BFLY PT, R9, R4, 0x10, 0x1f ;  /* 0x0e001f0004097f89 */ /* 0x000ea200000e0000 */
[----:B------:R-:W-:-:S04]  /*1ff0*/  FSETP.GT.AND P0, PT, |R15|, 8.50705917302346158658e+37, PT ;  /* 0x7e8000000f00780b */ /* 0x000fc80003f04200 */
[----:B------:R-:W-:Y:S01]  /*2000*/  FSEL R19, R19, R12, P0 ;  /* 0x0000000c13137208 */ /* 0x000fe20000000000 */
[----:B-1----:R-:W-:Y:S01]  /*2010*/  FMUL R21, R14, R21 ;  /* 0x000000150e157220 */ /* 0x002fe20000400000 */
[----:B------:R-:W-:-:S04]  /*2020*/  FSEL R14, R16, R15, P0 ;  /* 0x0000000f100e7208 */ /* 0x000fc80000000000 */
[----:B------:R-:W-:Y:S01]  /*2030*/  @!P3 FMUL R19, R19, 16777216 ;  /* 0x4b8000001313b820 */ /* 0x000fe20000400000 */
[----:B------:R-:W-:Y:S01]  /*2040*/  FSETP.GT.AND P0, PT, |R17|, 8.50705917302346158658e+37, PT ;  /* 0x7e8000001100780b */ /* 0x000fe20003f04200 */
[----:B0-----:R-:W-:Y:S01]  /*2050*/  FADD R10, -R13, R10 ;  /* 0x0000000a0d0a7221 */ /* 0x001fe20000000100 */
[----:B------:R-:W-:Y:S01]  /*2060*/  FSEL R21, R21, RZ, P2 ;  /* 0x000000ff15157208 */ /* 0x000fe20001000000 */
[----:B------:R-:W-:Y:S01]  /*2070*/  @!P3 FMUL R14, R14, 16777216 ;  /* 0x4b8000000e0eb820 */ /* 0x000fe20000400000 */
[----:B------:R-:W-:Y:S01]  /*2080*/  FSETP.GEU.AND P3, PT, |R17|, 1.175494350822287508e-38, PT ;  /* 0x008000001100780b */ /* 0x000fe20003f6e200 */
[C---:B------:R-:W-:Y:S01]  /*2090*/  FMUL R11, R10.reuse, R10 ;  /* 0x0000000a0a0b7220 */ /* 0x040fe20000400000 */
[----:B------:R-:W-:Y:S01]  /*20a0*/  FSETP.NEU.AND P2, PT, R15, RZ, PT ;  /* 0x000000ff0f00720b */ /* 0x000fe20003f4d000 */
[----:B------:R-:W-:Y:S02]  /*20b0*/  FFMA R13, R10, R21, R13 ;  /* 0x000000150a0d7223 */ /* 0x000fe4000000000d */
[----:B------:R-:W-:Y:S01]  /*20c0*/  FMUL R11, R8, R11 ;  /* 0x0000000b080b7220 */ /* 0x000fe20000400000 */
[----:B------:R-:W0:Y:S02]  /*20d0*/  MUFU.RCP R14, R14 ;  /* 0x0000000e000e7308 */ /* 0x000e240000001000 */
[----:B------:R-:W1:Y:S01]  /*20e0*/  SHFL.BFLY PT, R10, R13, 0x8, 0x1f ;  /* 0x0d001f000d0a7f89 */ /* 0x000e6200000e0000 */
[----:B--2---:R-:W-:-:S04]  /*20f0*/  FADD R4, R4, R9 ;  /* 0x0000000904047221 */ /* 0x004fc80000000000 */
[----:B------:R-:W-:-:S05]  /*2100*/  FFMA R4, R21, R11, R4 ;  /* 0x0000000b15047223 */ /* 0x000fca0000000004 */
[----:B------:R-:W2:Y:S01]  /*2110*/  SHFL.BFLY PT, R9, R4, 0x8, 0x1f ;  /* 0x0d001f0004097f89 */ /* 0x000ea200000e0000 */
[----:B0-----:R-:W-:Y:S01]  /*2120*/  FMUL R19, R14, R19 ;  /* 0x000000130e137220 */ /* 0x001fe20000400000 */
[----:B------:R-:W-:-:S04]  /*2130*/  FMUL R14, R17, 0.25 ;  /* 0x3e800000110e7820 */ /* 0x000fc80000400000 */
[----:B------:R-:W-:Y:S02]  /*2140*/  FSEL R19, R19, RZ, P2 ;  /* 0x000000ff13137208 */ /* 0x000fe40001000000 */
[----:B------:R-:W-:Y:S02]  /*2150*/  FSEL R18, R14, R17, P0 ;  /* 0x000000110e127208 */ /* 0x000fe40000000000 */
[----:B------:R-:W-:Y:S01]  /*2160*/  FSETP.NEU.AND P2, PT, R17, RZ, PT ;  /* 0x000000ff1100720b */ /* 0x000fe20003f4d000 */
[----:B-1----:R-:W-:Y:S02]  /*2170*/  FADD R10, -R13, R10 ;  /* 0x0000000a0d0a7221 */ /* 0x002fe40000000100 */
[----:B------:R-:W-:Y:S02]  /*2180*/  @!P3 FMUL R18, R18, 16777216 ;  /* 0x4b8000001212b820 */ /* 0x000fe40000400000 */
[C---:B------:R-:W-:Y:S01]  /*2190*/  FFMA R13, R10.reuse, R19, R13 ;  /* 0x000000130a0d7223 */ /* 0x040fe2000000000d */
[----:B------:R-:W-:-:S03]  /*21a0*/  FMUL R11, R10, R10 ;  /* 0x0000000a0a0b7220 */ /* 0x000fc60000400000 */
[----:B------:R-:W0:Y:S01]  /*21b0*/  MUFU.RCP R18, R18 ;  /* 0x0000001200127308 */ /* 0x000e220000001000 */
[----:B------:R-:W-:Y:S01]  /*21c0*/  FMUL R11, R12, R11 ;  /* 0x0000000b0c0b7220 */ /* 0x000fe20000400000 */
[----:B------:R-:W1:Y:S01]  /*21d0*/  SHFL.BFLY PT, R8, R13, 0x4, 0x1f ;  /* 0x0c801f000d087f89 */ /* 0x000e6200000e0000 */
[----:B--2---:R-:W-:Y:S01]  /*21e0*/  FADD R4, R4, R9 ;  /* 0x0000000904047221 */ /* 0x004fe20000000000 */
[----:B------:R-:W-:-:S03]  /*21f0*/  FADD R12, R17, R17 ;  /* 0x00000011110c7221 */ /* 0x000fc60000000000 */
[----:B------:R-:W-:Y:S01]  /*2200*/  FFMA R4, R19, R11, R4 ;  /* 0x0000000b13047223 */ /* 0x000fe20000000004 */
[----:B------:R-:W-:Y:S01]  /*2210*/  FSEL R11, R16, R15, P0 ;  /* 0x0000000f100b7208 */ /* 0x000fe20000000000 */
[C---:B------:R-:W-:Y:S01]  /*2220*/  FMUL R19, R12.reuse, 0.25 ;  /* 0x3e8000000c137820 */ /* 0x040fe20000400000 */
[C---:B------:R-:W-:Y:S02]  /*2230*/  FSETP.GT.AND P0, PT, |R12|.reuse, 8.50705917302346158658e+37, PT ;  /* 0x7e8000000c00780b */ /* 0x040fe40003f04200 */
[----:B------:R-:W2:Y:S01]  /*2240*/  SHFL.BFLY PT, R9, R4, 0x4, 0x1f ;  /* 0x0c801f0004097f89 */ /* 0x000ea200000e0000 */
[----:B------:R-:W-:Y:S01]  /*2250*/  @!P3 FMUL R11, R11, 16777216 ;  /* 0x4b8000000b0bb820 */ /* 0x000fe20000400000 */
[----:B------:R-:W-:Y:S02]  /*2260*/  FSETP.GEU.AND P3, PT, |R12|, 1.175494350822287508e-38, PT ;  /* 0x008000000c00780b */ /* 0x000fe40003f6e200 */
[----:B------:R-:W-:Y:S01]  /*2270*/  FSEL R16, R19, R12, P0 ;  /* 0x0000000c13107208 */ /* 0x000fe20000000000 */
[----:B0-----:R-:W-:Y:S01]  /*2280*/  FMUL R11, R18, R11 ;  /* 0x0000000b120b7220 */ /* 0x001fe20000400000 */
[----:B------:R-:W-:-:S04]  /*2290*/  FADD R18, R12, R12 ;  /* 0x0000000c0c127221 */ /* 0x000fc80000000000 */
[----:B------:R-:W-:Y:S02]  /*22a0*/  FSEL R11, R11, RZ, P2 ;  /* 0x000000ff0b0b7208 */ /* 0x000fe40001000000 */
[----:B------:R-:W-:Y:S01]  /*22b0*/  FSETP.GEU.AND P2, PT, |R18|, 1.175494350822287508e-38, PT ;  /* 0x008000001200780b */ /* 0x000fe20003f4e200 */
[----:B-1----:R-:W-:Y:S02]  /*22c0*/  FADD R8, -R13, R8 ;  /* 0x000000080d087221 */ /* 0x002fe40000000100 */
[----:B------:R-:W-:Y:S02]  /*22d0*/  @!P3 FMUL R16, R16, 16777216 ;  /* 0x4b8000001010b820 */ /* 0x000fe40000400000 */
[C---:B------:R-:W-:Y:S01]  /*22e0*/  FFMA R13, R8.reuse, R11, R13 ;  /* 0x0000000b080d7223 */ /* 0x040fe2000000000d */
[----:B------:R-:W-:-:S03]  /*22f0*/  FMUL R8, R8, R8 ;  /* 0x0000000808087220 */ /* 0x000fc60000400000 */
[----:B------:R-:W0:Y:S01]  /*2300*/  MUFU.RCP R16, R16 ;  /* 0x0000001000107308 */ /* 0x000e220000001000 */
[----:B------:R-:W-:Y:S01]  /*2310*/  FMUL R8, R15, R8 ;  /* 0x000000080f087220 */ /* 0x000fe20000400000 */
[----:B------:R-:W1:Y:S01]  /*2320*/  SHFL.BFLY PT, R10, R13, 0x2, 0x1f ;  /* 0x0c401f000d0a7f89 */ /* 0x000e6200000e0000 */
[----:B--2---:R-:W-:-:S04]  /*2330*/  FADD R4, R4, R9 ;  /* 0x0000000904047221 */ /* 0x004fc80000000000 */
[----:B------:R-:W-:Y:S01]  /*2340*/  FFMA R4, R11, R8, R4 ;  /* 0x000000080b047223 */ /* 0x000fe20000000004 */
[----:B------:R-:W-:Y:S01]  /*2350*/  FSEL R11, R14, R17, P0 ;  /* 0x000000110e0b7208 */ /* 0x000fe20000000000 */
[----:B------:R-:W-:Y:S01]  /*2360*/  FMUL R14, R18, 0.25 ;  /* 0x3e800000120e7820 */ /* 0x000fe20000400000 */
[----:B------:R-:W-:Y:S02]  /*2370*/  FSETP.NEU.AND P0, PT, R12, RZ, PT ;  /* 0x000000ff0c00720b */ /* 0x000fe40003f0d000 */
[----:B------:R-:W2:Y:S01]  /*2380*/  SHFL.BFLY PT, R9, R4, 0x2, 0x1f ;  /* 0x0c401f0004097f89 */ /* 0x000ea200000e0000 */
[----:B------:R-:W-:-:S04]  /*2390*/  @!P3 FMUL R11, R11, 16777216 ;  /* 0x4b8000000b0bb820 */ /* 0x000fc80000400000 */
[----:B0-----:R-:W-:-:S05]  /*23a0*/  FMUL R11, R16, R11 ;  /* 0x0000000b100b7220 */ /* 0x001fca0000400000 */
[----:B------:R-:W-:Y:S02]  /*23b0*/  FSEL R11, R11, RZ, P0 ;  /* 0x000000ff0b0b7208 */ /* 0x000fe40000000000 */
[----:B------:R-:W-:Y:S01]  /*23c0*/  FSETP.GT.AND P0, PT, |R18|, 8.50705917302346158658e+37, PT ;  /* 0x7e8000001200780b */ /* 0x000fe20003f04200 */
[----:B-1----:R-:W-:-:S03]  /*23d0*/  FADD R10, -R13, R10 ;  /* 0x0000000a0d0a7221 */ /* 0x002fc60000000100 */
[----:B------:R-:W-:Y:S01]  /*23e0*/  FSEL R15, R14, R18, P0 ;  /* 0x000000120e0f7208 */ /* 0x000fe20000000000 */
[C---:B------:R-:W-:Y:S01]  /*23f0*/  FFMA R13, R10.reuse, R11, R13 ;  /* 0x0000000b0a0d7223 */ /* 0x040fe2000000000d */
[----:B------:R-:W-:-:S03]  /*2400*/  FMUL R10, R10, R10 ;  /* 0x0000000a0a0a7220 */ /* 0x000fc60000400000 */
[----:B------:R-:W-:Y:S01]  /*2410*/  @!P2 FMUL R15, R15, 16777216 ;  /* 0x4b8000000f0fa820 */ /* 0x000fe20000400000 */
[----:B------:R-:W-:Y:S01]  /*2420*/  FMUL R10, R17, R10 ;  /* 0x0000000a110a7220 */ /* 0x000fe20000400000 */
[----:B--2---:R-:W-:Y:S01]  /*2430*/  FADD R8, R4, R9 ;  /* 0x0000000904087221 */ /* 0x004fe20000000000 */
[----:B------:R-:W0:Y:S03]  /*2440*/  SHFL.BFLY PT, R14, R13, 0x1, 0x1f ;  /* 0x0c201f000d0e7f89 */ /* 0x000e2600000e0000 */
[----:B------:R-:W1:Y:S01]  /*2450*/  MUFU.RCP R15, R15 ;  /* 0x0000000f000f7308 */ /* 0x000e620000001000 */
[----:B------:R-:W-:Y:S01]  /*2460*/  FFMA R8, R11, R10, R8 ;  /* 0x0000000a0b087223 */ /* 0x000fe20000000008 */
[----:B------:R-:W2:Y:S01]  /*2470*/  S2R R4, SR_TID.X ;  /* 0x0000000000047919 */ /* 0x000ea20000002100 */
[----:B------:R-:W-:Y:S02]  /*2480*/  FSEL R10, R19, R12, P0 ;  /* 0x0000000c130a7208 */ /* 0x000fe40000000000 */
[----:B------:R-:W-:Y:S01]  /*2490*/  FSETP.NEU.AND P0, PT, R18, RZ, PT ;  /* 0x000000ff1200720b */ /* 0x000fe20003f0d000 */
[----:B------:R-:W3:Y:S02]  /*24a0*/  SHFL.BFLY PT, R9, R8, 0x1, 0x1f ;  /* 0x0c201f0008097f89 */ /* 0x000ee400000e0000 */
[----:B------:R-:W-:-:S04]  /*24b0*/  @!P2 FMUL R10, R10, 16777216 ;  /* 0x4b8000000a0aa820 */ /* 0x000fc80000400000 */
[----:B-1----:R-:W-:-:S05]  /*24c0*/  FMUL R10, R15, R10 ;  /* 0x0000000a0f0a7220 */ /* 0x002fca0000400000 */
[----:B------:R-:W-:Y:S01]  /*24d0*/  FSEL R10, R10, RZ, P0 ;  /* 0x000000ff0a0a7208 */ /* 0x000fe20000000000 */
[----:B0-----:R-:W-:Y:S01]  /*24e0*/  FADD R14, -R13, R14 ;  /* 0x0000000e0d0e7221 */ /* 0x001fe20000000100 */
[----:B--2---:R-:W-:-:S03]  /*24f0*/  LOP3.LUT P3, RZ, R4, 0x1f, RZ, 0xc0, !PT ;  /* 0x0000001f04ff7812 */ /* 0x004fc6000786c0ff */
[C---:B------:R-:W-:Y:S01]  /*2500*/  FMUL R11, R14.reuse, R14 ;  /* 0x0000000e0e0b7220 */ /* 0x040fe20000400000 */
[----:B------:R-:W-:Y:S01]  /*2510*/  SHF.R.U32.HI R45, RZ, 0x3, R4 ;  /* 0x00000003ff2d7819 */ /* 0x000fe20000011604 */
[----:B------:R-:W-:Y:S01]  /*2520*/  FFMA R14, R14, R10, R13 ;  /* 0x0000000a0e0e7223 */ /* 0x000fe2000000000d */
[----:B---3--:R-:W-:Y:S01]  /*2530*/  FADD R9, R8, R9 ;  /* 0x0000000908097221 */ /* 0x008fe20000000000 */
[----:B------:R-:W-:Y:S01]  /*2540*/  FMUL R11, R12, R11 ;  /* 0x0000000b0c0b7220 */ /* 0x000fe20000400000 */
[----:B------:R-:W-:Y:S02]  /*2550*/  LOP3.LUT R45, R45, 0xc, RZ, 0xc0, !PT ;  /* 0x0000000c2d2d7812 */ /* 0x000fe400078ec0ff */
[----:B------:R-:W-:Y:S01]  /*2560*/  ISETP.GE.AND P2, PT, R4, 0x4, PT ;  /* 0x000000040400780c */ /* 0x000fe20003f46270 */
[----:B------:R-:W-:Y:S02]  /*2570*/  FFMA R12, R10, R11, R9 ;  /* 0x0000000b0a0c7223 */ /* 0x000fe40000000009 */
[----:B------:R-:W-:Y:S04]  /*2580*/  @!P3 STS [R45+0x20], R18 ;  /* 0x000020122d00b388 */ /* 0x000fe80000000800 */
[----:B------:R-:W-:Y:S04]  /*2590*/  @!P3 STS [R45], R14 ;  /* 0x0000000e2d00b388 */ /* 0x000fe80000000800 */
[----:B------:R-:W-:Y:S04]  /*25a0*/  @!P3 STS [R45+0x10], R12 ;  /* 0x0000100c2d00b388 */ /* 0x000fe80000000800 */
[----:B------:R-:W-:Y:S06]  /*25b0*/  BAR.SYNC.DEFER_BLOCKING 0x0 ;  /* 0x0000000000007b1d */ /* 0x000fec0000010000 */
[----:B------:R-:W0:Y:S04]  /*25c0*/  @!P2 LDS R7, [R4.X4+0x20] ;  /* 0x000020000407a984 */ /* 0x000e280000004800 */
[----:B------:R-:W-:Y:S04]  /*25d0*/  @!P2 LDS R3, [R4.X4] ;  /* 0x000000000403a984 */ /* 0x000fe80000004800 */
[----:B------:R-:W1:Y:S04]  /*25e0*/  @!P2 LDS R0, [R4.X4+0x10] ;  /* 0x000010000400a984 */ /* 0x000e680000004800 */
[----:B0-----:R-:W0:Y:S04]  /*25f0*/  SHFL.BFLY PT, R10, R7, 0x2, 0x1f ;  /* 0x0c401f00070a7f89 */ /* 0x001e2800000e0000 */
[----:B-1----:R-:W1:Y:S01]  /*2600*/  SHFL.BFLY PT, R9, R0, 0x2, 0x1f ;  /* 0x0c401f0000097f89 */ /* 0x002e6200000e0000 */
[----:B0-----:R-:W-:-:S04]  /*2610*/  FADD R11, R7, R10 ;  /* 0x0000000a070b7221 */ /* 0x001fc80000000000 */
[C---:B------:R-:W-:Y:S01]  /*2620*/  FMUL R8, R11.reuse, 0.25 ;  /* 0x3e8000000b087820 */ /* 0x040fe20000400000 */
[C---:B------:R-:W-:Y:S01]  /*2630*/  FSETP.GEU.AND P4, PT, |R11|.reuse, 1.175494350822287508e-38, PT ;  /* 0x008000000b00780b */ /* 0x040fe20003f8e200 */
[----:B------:R-:W0:Y:S01]  /*2640*/  SHFL.BFLY PT, R14, R11, 0x1, 0x1f ;  /* 0x0c201f000b0e7f89 */ /* 0x000e2200000e0000 */
[----:B------:R-:W-:Y:S01]  /*2650*/  FSETP.GT.AND P0, PT, |R11|, 8.50705917302346158658e+37, PT ;  /* 0x7e8000000b00780b */ /* 0x000fe20003f04200 */
[----:B-1----:R-:W-:-:S03]  /*2660*/  FADD R0, R0, R9 ;  /* 0x0000000900007221 */ /* 0x002fc60000000000 */
[----:B------:R-:W-:Y:S02]  /*2670*/  FSEL R12, R8, R11, P0 ;  /* 0x0000000b080c7208 */ /* 0x000fe40000000000 */
[----:B------:R-:W1:Y:S05]  /*2680*/  SHFL.BFLY PT, R8, R3, 0x2, 0x1f ;  /* 0x0c401f0003087f89 */ /* 0x000e6a00000e0000 */
[----:B------:R-:W-:Y:S02]  /*2690*/  @!P4 FMUL R12, R12, 16777216 ;  /* 0x4b8000000c0cc820 */ /* 0x000fe40000400000 */
[----:B------:R-:W-:Y:S01]  /*26a0*/  @P0 FMUL R10, R10, 0.25 ;  /* 0x3e8000000a0a0820 */ /* 0x000fe20000400000 */
[C---:B------:R-:W-:Y:S01]  /*26b0*/  FSETP.NEU.AND P0, PT, R11.reuse, RZ, PT ;  /* 0x000000ff0b00720b */ /* 0x040fe20003f0d000 */
[----:B------:R-:W2:Y:S02]  /*26c0*/  MUFU.RCP R13, R12 ;  /* 0x0000000c000d7308 */ /* 0x000ea40000001000 */
[----:B------:R-:W-:Y:S01]  /*26d0*/  @!P4 FMUL R10, R10, 16777216 ;  /* 0x4b8000000a0ac820 */ /* 0x000fe20000400000 */
[----:B0-----:R-:W-:-:S04]  /*26e0*/  FADD R15, R11, R14 ;  /* 0x0000000e0b0f7221 */ /* 0x001fc80000000000 */
[C---:B------:R-:W-:Y:S01]  /*26f0*/  FMUL R16, R15.reuse, 0.25 ;  /* 0x3e8000000f107820 */ /* 0x040fe20000400000 */
[----:B------:R-:W-:Y:S01]  /*2700*/  FSETP.GEU.AND P4, PT, |R15|, 1.175494350822287508e-38, PT ;  /* 0x008000000f00780b */ /* 0x000fe20003f8e200 */
[----:B-1----:R-:W-:Y:S01]  /*2710*/  FADD R8, -R3, R8 ;  /* 0x0000000803087221 */ /* 0x002fe20000000100 */
[----:B--2---:R-:W-:-:S03]  /*2720*/  FMUL R13, R13, R10 ;  /* 0x0000000a0d0d7220 */ /* 0x004fc60000400000 */
[C---:B------:R-:W-:Y:S02]  /*2730*/  FMUL R10, R8.reuse, R8 ;  /* 0x00000008080a7220 */ /* 0x040fe40000400000 */
[----:B------:R-:W-:Y:S02]  /*2740*/  FSEL R13, R13, RZ, P0 ;  /* 0x000000ff0d0d7208 */ /* 0x000fe40000000000 */
[----:B------:R-:W-:Y:S01]  /*2750*/  FSETP.GT.AND P0, PT, |R15|, 8.50705917302346158658e+37, PT ;  /* 0x7e8000000f00780b */ /* 0x000fe20003f04200 */
[----:B------:R-:W-:Y:S02]  /*2760*/  FMUL R10, R7, R10 ;  /* 0x0000000a070a7220 */ /* 0x000fe40000400000 */
[----:B------:R-:W-:Y:S01]  /*2770*/  FFMA R8, R8, R13, R3 ;  /* 0x0000000d08087223 */ /* 0x000fe20000000003 */
[----:B------:R-:W-:Y:S01]  /*2780*/  FSEL R16, R16, R15, P0 ;  /* 0x0000000f10107208 */ /* 0x000fe20000000000 */
[----:B------:R-:W-:-:S03]  /*2790*/  FFMA R0, R13, R10, R0 ;  /* 0x0000000a0d007223 */ /* 0x000fc60000000000 */
[----:B------:R-:W0:Y:S01]  /*27a0*/  SHFL.BFLY PT, R3, R8, 0x1, 0x1f ;  /* 0x0c201f0008037f89 */ /* 0x000e2200000e0000 */
[----:B------:R-:W-:-:S03]  /*27b0*/  @!P4 FMUL R16, R16, 16777216 ;  /* 0x4b8000001010c820 */ /* 0x000fc60000400000 */
[----:B------:R-:W1:Y:S01]  /*27c0*/  SHFL.BFLY PT, R7, R0, 0x1, 0x1f ;  /* 0x0c201f0000077f89 */ /* 0x000e6200000e0000 */
[----:B------:R-:W2:Y:S01]  /*27d0*/  MUFU.RCP R9, R16 ;  /* 0x0000001000097308 */ /* 0x000ea20000001000 */
[----:B------:R-:W-:Y:S01]  /*27e0*/  @P0 FMUL R14, R14, 0.25 ;  /* 0x3e8000000e0e0820 */ /* 0x000fe20000400000 */
[----:B------:R-:W-:-:S03]  /*27f0*/  LOP3.LUT P0, RZ, R4, 0x3, RZ, 0xc0, !PT ;  /* 0x0000000304ff7812 */ /* 0x000fc6000780c0ff */
[----:B------:R-:W-:Y:S01]  /*2800*/  @!P4 FMUL R14, R14, 16777216 ;  /* 0x4b8000000e0ec820 */ /* 0x000fe20000400000 */
[----:B------:R-:W-:Y:S02]  /*2810*/  FSETP.NEU.AND P4, PT, R15, RZ, PT ;  /* 0x000000ff0f00720b */ /* 0x000fe40003f8d000 */
[----:B------:R-:W-:Y:S01]  /*2820*/  ISETP.LT.AND P0, PT, R4, 0x4, !P0 ;  /* 0x000000040400780c */ /* 0x000fe20004701270 */
[----:B--2---:R-:W-:Y:S01]  /*2830*/  FMUL R14, R9, R14 ;  /* 0x0000000e090e7220 */ /* 0x004fe20000400000 */
[----:B0-----:R-:W-:Y:S01]  /*2840*/  FADD R9, -R8, R3 ;  /* 0x0000000308097221 */ /* 0x001fe20000000100 */
[----:B------:R-:W-:-:S10]  /*2850*/  LOP3.LUT R3, R4, 0x7f, RZ, 0xc0, !PT ;  /* 0x0000007f04037812 */ /* 0x000fd400078ec0ff */
[----:B------:R0:W-:Y:S01]  /*2860*/  @P0 STS [R4.X4+0x20], R15 ;  /* 0x0000200f04000388 */ /* 0x0001e20000004800 */
[----:B------:R-:W-:Y:S01]  /*2870*/  FSEL R14, R14, RZ, P4 ;  /* 0x000000ff0e0e7208 */ /* 0x000fe20002000000 */
[----:B------:R-:W-:Y:S01]  /*2880*/  FMUL R10, R9, R9 ;  /* 0x00000009090a7220 */ /* 0x000fe20000400000 */
[----:B-1----:R-:W-:Y:S01]  /*2890*/  FADD R7, R0, R7 ;  /* 0x0000000700077221 */ /* 0x002fe20000000000 */
[----:B------:R-:W-:Y:S02]  /*28a0*/  IMAD.WIDE.U32 R52, R3, R52, c[0x0][0x170] ;  /* 0x00005c0003347625 */ /* 0x000fe400078e0034 */
[----:B------:R-:W-:Y:S01]  /*28b0*/  FMUL R10, R11, R10 ;  /* 0x0000000a0b0a7220 */ /* 0x000fe20000400000 */
[----:B------:R-:W-:-:S03]  /*28c0*/  FFMA R9, R9, R14, R8 ;  /* 0x0000000e09097223 */ /* 0x000fc60000000008 */
[----:B------:R-:W-:Y:S02]  /*28d0*/  FFMA R7, R14, R10, R7 ;  /* 0x0000000a0e077223 */ /* 0x000fe40000000007 */
[----:B------:R-:W-:Y:S04]  /*28e0*/  @P0 STS [R4.X4], R9 ;  /* 0x0000000904000388 */ /* 0x000fe80000004800 */
[----:B------:R1:W-:Y:S04]  /*28f0*/  @P0 STS [R4.X4+0x10], R7 ;  /* 0x0000100704000388 */ /* 0x0003e80000004800 */
[----:B------:R-:W-:Y:S01]  /*2900*/  BAR.SYNC.DEFER_BLOCKING 0x0 ;  /* 0x0000000000007b1d */ /* 0x000fe20000010000 */
[----:B------:R-:W-:Y:S01]  /*2910*/  IADD3 R49, R5, -0x400, RZ ;  /* 0xfffffc0005317810 */ /* 0x000fe20007ffe0ff */
[----:B------:R-:W-:-:S03]  /*2920*/  IMAD.MOV.U32 R0, RZ, RZ, 0x2 ;  /* 0x00000002ff007424 */ /* 0x000fc600078e00ff */
[----:B------:R-:W-:Y:S01]  /*2930*/  IADD3 R49, R49, 0x400, RZ ;  /* 0x0000040031317810 */ /* 0x000fe20007ffe0ff */
[----:B------:R-:W-:Y:S01]  /*2940*/  CS2R R32, SRZ ;  /* 0x0000000000207805 */ /* 0x000fe2000001ff00 */
[----:B------:R-:W-:-:S03]  /*2950*/  CS2R R34, SRZ ;  /* 0x0000000000227805 */ /* 0x000fc6000001ff00 */
[----:B------:R-:W-:Y:S01]  /*2960*/  IMAD.WIDE R10, R49, R0, c[0x0][0x1a0] ;  /* 0x00006800310a7625 */ /* 0x000fe200078e0200 */
[----:B------:R-:W2:Y:S03]  /*2970*/  LDG.E.EL.128 R28, [R52.64+0x6000] ;  /* 0x00600004341c7981 */ /* 0x000ea6000c2e1d00 */
[----:B------:R-:W-:Y:S01]  /*2980*/  IMAD.WIDE.U32 R46, R3, R46, c[0x0][0x168] ;  /* 0x00005a00032e7625 */ /* 0x000fe200078e002e */
[----:B------:R3:W4:Y:S04]  /*2990*/  @!P1 LDG.E.EF.128 R32, [R10.64] ;  /* 0x000000040a209981 */ /* 0x000728000c0e1d00 */
[----:B------:R-:W5:Y:S04]  /*29a0*/  LDG.E.EL.128 R20, [R52.64+0x4800] ;  /* 0x0048000434147981 */ /* 0x000f68000c2e1d00 */
[----:B------:R-:W3:Y:S04]  /*29b0*/  LDG.E.EL.128 R36, [R46.64+0xc000] ;  /* 0x00c000042e247981 */ /* 0x000ee8000c2e1d00 */
[----:B------:R-:W3:Y:S04]  /*29c0*/  LDG.E.EL.128 R24, [R46.64+0x9000] ;  /* 0x009000042e187981 */ /* 0x000ee8000c2e1d00 */
[----:B0-----:R-:W5:Y:S04]  /*29d0*/  LDG.E.EL.128 R12, [R46.64+0xc010] ;  /* 0x00c010042e0c7981 */ /* 0x001f68000c2e1d00 */
[----:B------:R-:W5:Y:S04]  /*29e0*/  LDG.E.EL.128 R16, [R46.64+0x9010] ;  /* 0x009010042e107981 */ /* 0x000f68000c2e1d00 */
[----:B------:R-:W0:Y:S04]  /*29f0*/  LDS R9, [0x10] ;  /* 0x00001000ff097984 */ /* 0x000e280000000800 */
[----:B------:R-:W0:Y:S01]  /*2a00*/  LDS R8, [RZ] ;  /* 0x00000000ff087984 */ /* 0x000e220000000800 */
[----:B------:R-:W-:Y:S01]  /*2a10*/  IMAD.WIDE R56, R49, R0, c[0x0][0x1a8] ;  /* 0x00006a0031387625 */ /* 0x000fe200078e0200 */
[----:B--2---:R-:W-:-:S03]  /*2a20*/  PRMT R42, R29, 0x7632, R42 ;  /* 0x000076321d2a7816 */ /* 0x004fc6000000002a */
[----:B------:R-:W-:Y:S01]  /*2a30*/  IMAD.U32 R43, R29, 0x10000, RZ ;  /* 0x000100001d2b7824 */ /* 0x000fe200078e00ff */
[C---:B-1----:R-:W-:Y:S01]  /*2a40*/  PRMT R7, R30.reuse, 0x7632, R7 ;  /* 0x000076321e077816 */ /* 0x042fe20000000007 */
[----:B------:R-:W-:Y:S02]  /*2a50*/  IMAD.U32 R29, R30, 0x10000, RZ ;  /* 0x000100001e1d7824 */ /* 0x000fe400078e00ff */
[----:B------:R-:W-:-:S04]  /*2a60*/  IMAD.MOV.U32 R30, RZ, RZ, 0x39aaaaab ;  /* 0x39aaaaabff1e7424 */ /* 0x000fc800078e00ff */
[----:B0-----:R-:W-:Y:S01]  /*2a70*/  FFMA R9, R9, R30, 9.9999999747524270788e-07 ;  /* 0x358637bd09097423 */ /* 0x001fe2000000001e */
[C---:B------:R-:W-:Y:S01]  /*2a80*/  PRMT R40, R28.reuse, 0x7632, R40 ;  /* 0x000076321c287816 */ /* 0x040fe20000000028 */
[----:B------:R-:W-:-:S04]  /*2a90*/  IMAD.U32 R41, R28, 0x10000, RZ ;  /* 0x000100001c297824 */ /* 0x000fc800078e00ff */
[----:B------:R-:W0:Y:S01]  /*2aa0*/  MUFU.RSQ R9, R9 ;  /* 0x0000000900097308 */ /* 0x000e220000001400 */
[----:B---3--:R-:W-:Y:S01]  /*2ab0*/  IMAD.U32 R10, R40, 0x10000, RZ ;  /* 0x00010000280a7824 */ /* 0x008fe200078e00ff */
[C---:B----4-:R-:W-:Y:S01]  /*2ac0*/  PRMT R40, R33.reuse, 0x7632, R40 ;  /* 0x0000763221287816 */ /* 0x050fe20000000028 */
[----:B------:R-:W-:Y:S01]  /*2ad0*/  IMAD.U32 R51, R33, 0x10000, RZ ;  /* 0x0001000021337824 */ /* 0x000fe200078e00ff */
[----:B------:R-:W-:Y:S01]  /*2ae0*/  PRMT R30, R34, 0x7632, R30 ;  /* 0x00007632221e7816 */ /* 0x000fe2000000001e */
[----:B------:R-:W-:Y:S02]  /*2af0*/  IMAD.U32 R42, R42, 0x10000, RZ ;  /* 0x000100002a2a7824 */ /* 0x000fe400078e00ff */
[----:B------:R-:W-:Y:S01]  /*2b00*/  IMAD.U32 R33, R34, 0x10000, RZ ;  /* 0x0001000022217824 */ /* 0x000fe200078e00ff */
[----:B-----5:R-:W-:Y:S01]  /*2b10*/  PRMT R34, R20, 0x7632, R34 ;  /* 0x0000763214227816 */ /* 0x020fe20000000022 */
[----:B------:R-:W-:Y:S01]  /*2b20*/  FADD R36, R36, R41 ;  /* 0x0000002924247221 */ /* 0x000fe20000000000 */
[----:B------:R-:W-:Y:S01]  /*2b30*/  IMAD.U32 R41, R32, 0x10000, RZ ;  /* 0x0001000020297824 */ /* 0x000fe200078e00ff */
[----:B------:R-:W-:Y:S01]  /*2b40*/  FADD R39, R39, R42 ;  /* 0x0000002a27277221 */ /* 0x000fe20000000000 */
[----:B------:R-:W-:Y:S01]  /*2b50*/  FADD R10, R37, R10 ;  /* 0x0000000a250a7221 */ /* 0x000fe20000000000 */
[C---:B------:R-:W-:Y:S01]  /*2b60*/  PRMT R42, R21.reuse, 0x7632, R42 ;  /* 0x00007632152a7816 */ /* 0x040fe2000000002a */
[----:B------:R-:W-:Y:S01]  /*2b70*/  IMAD.U32 R55, R21, 0x10000, RZ ;  /* 0x0001000015377824 */ /* 0x000fe200078e00ff */
[----:B------:R-:W-:Y:S01]  /*2b80*/  FADD R38, R38, R43 ;  /* 0x0000002b26267221 */ /* 0x000fe20000000000 */
[C---:B------:R-:W-:Y:S01]  /*2b90*/  PRMT R21, R22.reuse, 0x7632, R21 ;  /* 0x0000763216157816 */ /* 0x040fe20000000015 */
[----:B------:R-:W-:Y:S01]  /*2ba0*/  IMAD.U32 R37, R22, 0x10000, RZ ;  /* 0x0001000016257824 */ /* 0x000fe200078e00ff */
[----:B------:R-:W-:Y:S01]  /*2bb0*/  PRMT R11, R32, 0x7632, R11 ;  /* 0x00007632200b7816 */ /* 0x000fe2000000000b */
[----:B------:R-:W-:Y:S01]  /*2bc0*/  IMAD.U32 R34, R34, 0x10000, RZ ;  /* 0x0001000022227824 */ /* 0x000fe200078e00ff */
[----:B------:R-:W-:Y:S01]  /*2bd0*/  FADD R22, -R8, R41 ;  /* 0x0000002908167221 */ /* 0x000fe20000000100 */
[----:B------:R-:W-:-:S02]  /*2be0*/  IMAD.U32 R43, R20, 0x10000, RZ ;  /* 0x00010000142b7824 */ /* 0x000fc400078e00ff */
[----:B------:R-:W-:Y:S01]  /*2bf0*/  FADD R34, R25, R34 ;  /* 0x0000002219227221 */ /* 0x000fe20000000000 */
[----:B------:R-:W-:Y:S01]  /*2c00*/  FADD R25, R36, 1 ;  /* 0x3f80000024197421 */ /* 0x000fe20000000000 */
[----:B------:R-:W-:Y:S01]  /*2c10*/  FADD R43, R24, R43 ;  /* 0x0000002b182b7221 */ /* 0x000fe20000000000 */
[----:B0-----:R-:W-:Y:S01]  /*2c20*/  FMUL R22, R9, R22 ;  /* 0x0000001609167220 */ /* 0x001fe20000400000 */
[----:B------:R-:W-:Y:S01]  /*2c30*/  IMAD.U32 R11, R11, 0x10000, RZ ;  /* 0x000100000b0b7824 */ /* 0x000fe200078e00ff */
[----:B------:R-:W-:Y:S01]  /*2c40*/  PRMT R28, R31, 0x7632, R28 ;  /* 0x000076321f1c7816 */ /* 0x000fe2000000001c */
[----:B------:R-:W-:Y:S01]  /*2c50*/  IMAD.U32 R42, R42, 0x10000, RZ ;  /* 0x000100002a2a7824 */ /* 0x000fe200078e00ff */
[----:B------:R-:W-:Y:S01]  /*2c60*/  FFMA R44, R22, R25, R43 ;  /* 0x00000019162c7223 */ /* 0x000fe2000000002b */
[----:B------:R-:W-:Y:S01]  /*2c70*/  FADD R22, -R8, R11 ;  /* 0x0000000b08167221 */ /* 0x000fe20000000100 */
[----:B------:R-:W-:Y:S01]  /*2c80*/  FADD R29, R12, R29 ;  /* 0x0000001d0c1d7221 */ /* 0x000fe20000000000 */
[----:B------:R-:W-:Y:S01]  /*2c90*/  FADD R41, R27, R42 ;  /* 0x0000002a1b297221 */ /* 0x000fe20000000000 */
[----:B------:R-:W-:Y:S01]  /*2ca0*/  IMAD.U32 R12, R21, 0x10000, RZ ;  /* 0x00010000150c7824 */ /* 0x000fe200078e00ff */
[----:B------:R-:W-:Y:S01]  /*2cb0*/  FMUL R11, R9, R22 ;  /* 0x00000016090b7220 */ /* 0x000fe20000400000 */
[----:B------:R-:W-:Y:S01]  /*2cc0*/  PRMT R32, R35, 0x7632, R32 ;  /* 0x0000763223207816 */ /* 0x000fe20000000020 */
[----:B------:R-:W-:-:S02]  /*2cd0*/  IMAD.U32 R27, R40, 0x10000, RZ ;  /* 0x00010000281b7824 */ /* 0x000fc400078e00ff */
[----:B------:R-:W-:Y:S02]  /*2ce0*/  IMAD.U32 R22, R7, 0x10000, RZ ;  /* 0x0001000007167824 */ /* 0x000fe400078e00ff */
[----:B------:R-:W-:Y:S01]  /*2cf0*/  IMAD.U32 R28, R28, 0x10000, RZ ;  /* 0x000100001c1c7824 */ /* 0x000fe200078e00ff */
[----:B------:R-:W-:Y:S01]  /*2d00*/  FADD R48, R26, R55 ;  /* 0x000000371a307221 */ /* 0x000fe20000000000 */
[----:B------:R-:W-:Y:S01]  /*2d10*/  FADD R17, R17, R12 ;  /* 0x0000000c11117221 */ /* 0x000fe20000000000 */
[----:B------:R-:W-:Y:S01]  /*2d20*/  IMAD.U32 R31, R31, 0x10000, RZ ;  /* 0x000100001f1f7824 */ /* 0x000fe200078e00ff */
[----:B------:R-:W-:Y:S01]  /*2d30*/  PRMT R20, R23, 0x7632, R20 ;  /* 0x0000763217147816 */ /* 0x000fe20000000014 */
[C---:B------:R-:W-:Y:S01]  /*2d40*/  FADD R26, -R8.reuse, R27 ;  /* 0x0000001b081a7221 */ /* 0x040fe20000000100 */
[----:B------:R-:W-:Y:S01]  /*2d50*/  FADD R22, R13, R22 ;  /* 0x000000160d167221 */ /* 0x000fe20000000000 */
[----:B------:R-:W-:Y:S01]  /*2d60*/  FADD R28, R15, R28 ;  /* 0x0000001c0f1c7221 */ /* 0x000fe20000000000 */
[----:B------:R-:W-:Y:S01]  /*2d70*/  FADD R12, -R8, R33 ;  /* 0x00000021080c7221 */ /* 0x000fe20000000100 */
[----:B------:R-:W-:-:S02]  /*2d80*/  IMAD.U32 R35, R35, 0x10000, RZ ;  /* 0x0001000023237824 */ /* 0x000fc400078e00ff */
[----:B------:R-:W-:Y:S02]  /*2d90*/  IMAD.U32 R13, R30, 0x10000, RZ ;  /* 0x000100001e0d7824 */ /* 0x000fe400078e00ff */
[----:B------:R-:W-:Y:S01]  /*2da0*/  IMAD.U32 R15, R32, 0x10000, RZ ;  /* 0x00010000200f7824 */ /* 0x000fe200078e00ff */
[----:B------:R-:W-:Y:S01]  /*2db0*/  FADD R24, -R8, R51 ;  /* 0x0000003308187221 */ /* 0x000fe20000000100 */
[----:B------:R-:W-:Y:S01]  /*2dc0*/  FADD R39, R39, 1 ;  /* 0x3f80000027277421 */ /* 0x000fe20000000000 */
[C---:B------:R-:W-:Y:S01]  /*2dd0*/  FMUL R26, R9.reuse, R26 ;  /* 0x0000001a091a7220 */ /* 0x040fe20000400000 */
[----:B------:R-:W-:Y:S01]  /*2de0*/  FADD R31, R14, R31 ;  /* 0x0000001f0e1f7221 */ /* 0x000fe20000000000 */
[----:B------:R-:W-:Y:S01]  /*2df0*/  FADD R37, R16, R37 ;  /* 0x0000002510257221 */ /* 0x000fe20000000000 */
[----:B------:R-:W-:Y:S01]  /*2e00*/  FMUL R42, R9, R12 ;  /* 0x0000000c092a7220 */ /* 0x000fe20000400000 */
[----:B------:R-:W-:Y:S01]  /*2e10*/  IMAD.U32 R23, R23, 0x10000, RZ ;  /* 0x0001000017177824 */ /* 0x000fe200078e00ff */
[----:B------:R-:W-:Y:S01]  /*2e20*/  FADD R16, -R8, R35 ;  /* 0x0000002308107221 */ /* 0x000fe20000000100 */
[----:B------:R-:W-:Y:S01]  /*2e30*/  IMAD.U32 R20, R20, 0x10000, RZ ;  /* 0x0001000014147824 */ /* 0x000fe200078e00ff */
[C---:B------:R-:W-:Y:S01]  /*2e40*/  FADD R12, -R8.reuse, R13 ;  /* 0x0000000d080c7221 */ /* 0x040fe20000000100 */
[----:B------:R-:W-:Y:S01]  /*2e50*/  FADD R14, -R8, R15 ;  /* 0x0000000f080e7221 */ /* 0x000fe20000000100 */
[----:B------:R-:W-:Y:S01]  /*2e60*/  FMUL R25, R9, R24 ;  /* 0x0000001809197220 */ /* 0x000fe20000400000 */
[----:B------:R-:W-:Y:S01]  /*2e70*/  FFMA R7, R26, R39, R41 ;  /* 0x000000271a077223 */ /* 0x000fe20000000029 */
[----:B------:R-:W-:Y:S01]  /*2e80*/  FADD R38, R38, 1 ;  /* 0x3f80000026267421 */ /* 0x000fe20000000000 */
[----:B------:R-:W-:Y:S01]  /*2e90*/  FADD R24, R10, 1 ;  /* 0x3f8000000a187421 */ /* 0x000fe20000000000 */
[----:B------:R-:W-:Y:S01]  /*2ea0*/  FADD R23, R18, R23 ;  /* 0x0000001712177221 */ /* 0x000fe20000000000 */
[----:B------:R-:W-:Y:S01]  /*2eb0*/  FADD R19, R19, R20 ;  /* 0x0000001413137221 */ /* 0x000fe20000000000 */
[----:B------:R-:W-:Y:S01]  /*2ec0*/  FMUL R16, R9, R16 ;  /* 0x0000001009107220 */ /* 0x000fe20000400000 */
[----:B------:R-:W-:Y:S01]  /*2ed0*/  FADD R29, R29, 1 ;  /* 0x3f8000001d1d7421 */ /* 0x000fe20000000000 */
[----:B------:R-:W-:Y:S01]  /*2ee0*/  FADD R31, R31, 1 ;  /* 0x3f8000001f1f7421 */ /* 0x000fe20000000000 */
[C---:B------:R-:W-:Y:S01]  /*2ef0*/  FMUL R12, R9.reuse, R12 ;  /* 0x0000000c090c7220 */ /* 0x040fe20000400000 */
[----:B------:R-:W-:Y:S01]  /*2f00*/  FMUL R14, R9, R14 ;  /* 0x0000000e090e7220 */ /* 0x000fe20000400000 */
[----:B------:R-:W-:Y:S01]  /*2f10*/  FADD R41, R22, 1 ;  /* 0x3f80000016297421 */ /* 0x000fe20000000000 */
[----:B------:R-:W-:Y:S01]  /*2f20*/  FADD R43, R28, 1 ;  /* 0x3f8000001c2b7421 */ /* 0x000fe20000000000 */
[----:B------:R-:W-:Y:S01]  /*2f30*/  FFMA R10, R25, R38, R48 ;  /* 0x00000026190a7223 */ /* 0x000fe20000000030 */
[----:B------:R-:W-:Y:S01]  /*2f40*/  FFMA R11, R11, R24, R34 ;  /* 0x000000180b0b7223 */ /* 0x000fe20000000022 */
[----:B------:R-:W-:Y:S01]  /*2f50*/  FFMA R42, R42, R29, R37 ;  /* 0x0000001d2a2a7223 */ /* 0x000fe20000000025 */
[----:B------:R-:W-:Y:S01]  /*2f60*/  FFMA R40, R16, R31, R23 ;  /* 0x0000001f10287223 */ /* 0x000fe20000000017 */
[----:B------:R-:W-:Y:S01]  /*2f70*/  FFMA R41, R12, R41, R17 ;  /* 0x000000290c297223 */ /* 0x000fe20000000011 */
[----:B------:R-:W-:Y:S01]  /*2f80*/  FFMA R43, R14, R43, R19 ;  /* 0x0000002b0e2b7223 */ /* 0x000fe20000000013 */
[----:B------:R-:W-:-:S02]  /*2f90*/  F2FP.BF16.PACK_AB R49, R7, R10 ;  /* 0x0000000a0731723e */ /* 0x000fc400000010ff */
[----:B------:R-:W-:Y:S02]  /*2fa0*/  F2FP.BF16.PACK_AB R48, R11, R44 ;  /* 0x0000002c0b30723e */ /* 0x000fe400000010ff */
[----:B------:R-:W-:Y:S02]  /*2fb0*/  F2FP.BF16.PACK_AB R50, R41, R42 ;  /* 0x0000002a2932723e */ /* 0x000fe400000010ff */
[----:B------:R-:W-:Y:S02]  /*2fc0*/  F2FP.BF16.PACK_AB R51, R43, R40 ;  /* 0x000000282b33723e */ /* 0x000fe400000010ff */
[----:B------:R-:W-:Y:S01]  /*2fd0*/  IADD3 R55, R5, 0x400, RZ ;  /* 0x0000040005377810 */ /* 0x000fe20007ffe0ff */
[----:B------:R-:W-:Y:S02]  /*2fe0*/  CS2R R12, SRZ ;  /* 0x00000000000c7805 */ /* 0x000fe4000001ff00 */
[----:B------:R0:W-:Y:S01]  /*2ff0*/  @!P1 STG.E.128 [R56.64], R48 ;  /* 0x0000003038009986 */ /* 0x0001e2000c101d04 */
[----:B------:R-:W-:Y:S01]  /*3000*/  CS2R R14, SRZ ;  /* 0x00000000000e7805 */ /* 0x000fe2000001ff00 */
[----:B------:R-:W-:-:S02]  /*3010*/  IMAD.WIDE R60, R55, R0, c[0x0][0x1a0] ;  /* 0x00006800373c7625 */ /* 0x000fc400078e0200 */
[----:B------:R-:W0:Y:S04]  /*3020*/  LDG.E.EL.128 R16, [R52.64+0x6800] ;  /* 0x0068000434107981 */ /* 0x000e28000c2e1d00 */
[----:B------:R1:W2:Y:S04]  /*3030*/  @!P1 LDG.E.EF.128 R12, [R60.64] ;  /* 0x000000043c0c9981 */ /* 0x0002a8000c0e1d00 */
[----:B------:R-:W3:Y:S04]  /*3040*/  LDG.E.EL.128 R20, [R46.64+0xd010] ;  /* 0x00d010042e147981 */ /* 0x000ee8000c2e1d00 */
[----:B------:R-:W4:Y:S04]  /*3050*/  LDG.E.EL.128 R24, [R52.64+0x5000] ;  /* 0x0050000434187981 */ /* 0x000f28000c2e1d00 */
[----:B------:R-:W5:Y:S04]  /*3060*/  LDG.E.EL.128 R28, [R46.64+0xa010] ;  /* 0x00a010042e1c7981 */ /* 0x000f68000c2e1d00 */
[----:B------:R-:W5:Y:S04]  /*3070*/  LDG.E.EL.128 R32, [R46.64+0xd000] ;  /* 0x00d000042e207981 */ /* 0x000f68000c2e1d00 */
[----:B------:R-:W5:Y:S01]  /*3080*/  LDG.E.EL.128 R36, [R46.64+0xa000] ;  /* 0x00a000042e247981 */ /* 0x000f62000c2e1d00 */
[C---:B0-----:R-:W-:Y:S01]  /*3090*/  PRMT R50, R18.reuse, 0x7632, R50 ;  /* 0x0000763212327816 */ /* 0x041fe20000000032 */
[----:B------:R-:W-:Y:S01]  /*30a0*/  IMAD.U32 R51, R18, 0x10000, RZ ;  /* 0x0001000012337824 */ /* 0x000fe200078e00ff */
[C---:B------:R-:W-:Y:S01]  /*30b0*/  PRMT R56, R19.reuse, 0x7632, R56 ;  /* 0x0000763213387816 */ /* 0x040fe20000000038 */
[----:B-1----:R-:W-:-:S02]  /*30c0*/  IMAD.U32 R61, R19, 0x10000, RZ ;  /* 0x00010000133d7824 */ /* 0x002fc400078e00ff */
[----:B------:R-:W-:Y:S01]  /*30d0*/  IMAD.U32 R18, R50, 0x10000, RZ ;  /* 0x0001000032127824 */ /* 0x000fe200078e00ff */
[C---:B--2---:R-:W-:Y:S01]  /*30e0*/  PRMT R48, R14.reuse, 0x7632, R48 ;  /* 0x000076320e307816 */ /* 0x044fe20000000030 */
[----:B------:R-:W-:Y:S01]  /*30f0*/  IMAD.U32 R49, R14, 0x10000, RZ ;  /* 0x000100000e317824 */ /* 0x000fe200078e00ff */
[C---:B------:R-:W-:Y:S01]  /*3100*/  PRMT R14, R16.reuse, 0x7632, R14 ;  /* 0x00007632100e7816 */ /* 0x040fe2000000000e */
[----:B------:R-:W-:Y:S01]  /*3110*/  IMAD.U32 R19, R16, 0x10000, RZ ;  /* 0x0001000010137824 */ /* 0x000fe200078e00ff */
[----:B---3--:R-:W-:Y:S01]  /*3120*/  FADD R50, R20, R51 ;  /* 0x0000003314327221 */ /* 0x008fe20000000000 */
[----:B------:R-:W-:Y:S01]  /*3130*/  PRMT R16, R17, 0x7632, R16 ;  /* 0x0000763211107816 */ /* 0x000fe20000000010 */
[--C-:B------:R-:W-:Y:S01]  /*3140*/  FADD R51, R21, R18.reuse ;  /* 0x0000001215337221 */ /* 0x100fe20000000000 */
[----:B----4-:R-:W-:Y:S01]  /*3150*/  PRMT R18, R27, 0x7632, R18 ;  /* 0x000076321b127816 */ /* 0x010fe20000000012 */
[C---:B------:R-:W-:Y:S01]  /*3160*/  IMAD.U32 R59, R15.reuse, 0x10000, RZ ;  /* 0x000100000f3b7824 */ /* 0x040fe200078e00ff */
[----:B------:R-:W-:Y:S01]  /*3170*/  PRMT R54, R15, 0x7632, R54 ;  /* 0x000076320f367816 */ /* 0x000fe20000000036 */
[----:B------:R-:W-:Y:S01]  /*3180*/  FADD R22, R22, R61 ;  /* 0x0000003d16167221 */ /* 0x000fe20000000000 */
[C---:B------:R-:W-:Y:S01]  /*3190*/  PRMT R15, R12.reuse, 0x7632, R15 ;  /* 0x000076320c0f7816 */ /* 0x040fe2000000000f */
[----:B------:R-:W-:Y:S01]  /*31a0*/  IMAD.U32 R57, R12, 0x10000, RZ ;  /* 0x000100000c397824 */ /* 0x000fe200078e00ff */
[C---:B------:R-:W-:Y:S01]  /*31b0*/  PRMT R20, R24.reuse, 0x7632, R20 ;  /* 0x0000763218147816 */ /* 0x040fe20000000014 */
[----:B------:R-:W-:Y:S01]  /*31c0*/  IMAD.U32 R61, R27, 0x10000, RZ ;  /* 0x000100001b3d7824 */ /* 0x000fe200078e00ff */
[----:B------:R-:W-:Y:S01]  /*31d0*/  PRMT R12, R13, 0x7632, R12 ;  /* 0x000076320d0c7816 */ /* 0x000fe2000000000c */
[----:B------:R-:W-:Y:S01]  /*31e0*/  IMAD.U32 R21, R24, 0x10000, RZ ;  /* 0x0001000018157824 */ /* 0x000fe200078e00ff */
[C---:B------:R-:W-:Y:S01]  /*31f0*/  PRMT R24, R26.reuse, 0x7632, R24 ;  /* 0x000076321a187816 */ /* 0x040fe20000000018 */
[----:B------:R-:W-:-:S02]  /*3200*/  IMAD.U32 R27, R26, 0x10000, RZ ;  /* 0x000100001a1b7824 */ /* 0x000fc400078e00ff */
[----:B------:R-:W-:Y:S02]  /*3210*/  IMAD.U32 R16, R16, 0x10000, RZ ;  /* 0x0001000010107824 */ /* 0x000fe400078e00ff */
[----:B------:R-:W-:Y:S02]  /*3220*/  IMAD.U32 R13, R13, 0x10000, RZ ;  /* 0x000100000d0d7824 */ /* 0x000fe400078e00ff */
[----:B------:R-:W-:Y:S02]  /*3230*/  IMAD.U32 R17, R17, 0x10000, RZ ;  /* 0x0001000011117824 */ /* 0x000fe400078e00ff */
[----:B------:R-:W-:Y:S01]  /*3240*/  IMAD.U32 R26, R18, 0x10000, RZ ;  /* 0x00010000121a7824 */ /* 0x000fe200078e00ff */
[----:B-----5:R-:W-:Y:S01]  /*3250*/  FADD R63, R30, R61 ;  /* 0x0000003d1e3f7221 */ /* 0x020fe20000000000 */
[----:B------:R-:W-:Y:S01]  /*3260*/  IMAD.U32 R14, R14, 0x10000, RZ ;  /* 0x000100000e0e7824 */ /* 0x000fe200078e00ff */
[----:B------:R-:W-:Y:S01]  /*3270*/  FADD R35, R35, R16 ;  /* 0x0000001023237221 */ /* 0x000fe20000000000 */
[----:B------:R-:W-:Y:S01]  /*3280*/  PRMT R18, R25, 0x7632, R18 ;  /* 0x0000763219127816 */ /* 0x000fe20000000012 */
[----:B------:R-:W-:Y:S01]  /*3290*/  FADD R61, R28, R27 ;  /* 0x0000001b1c3d7221 */ /* 0x000fe20000000000 */
[----:B------:R-:W-:Y:S01]  /*32a0*/  FADD R65, R31, R26 ;  /* 0x0000001a1f417221 */ /* 0x000fe20000000000 */
[----:B------:R-:W-:Y:S01]  /*32b0*/  IMAD.U32 R24, R24, 0x10000, RZ ;  /* 0x0001000018187824 */ /* 0x000fe200078e00ff */
[----:B------:R-:W-:Y:S01]  /*32c0*/  FADD R34, R34, R17 ;  /* 0x0000001122227221 */ /* 0x000fe20000000000 */
[----:B------:R-:W-:Y:S01]  /*32d0*/  FADD R16, -R8, R13 ;  /* 0x0000000d08107221 */ /* 0x000fe20000000100 */
[----:B------:R-:W-:Y:S01]  /*32e0*/  IMAD.U32 R56, R56, 0x10000, RZ ;  /* 0x0001000038387824 */ /* 0x000fe200078e00ff */
[----:B------:R-:W-:Y:S01]  /*32f0*/  FADD R33, R33, R14 ;  /* 0x0000000e21217221 */ /* 0x000fe20000000000 */
[----:B------:R-:W-:-:S02]  /*3300*/  IMAD.U32 R31, R54, 0x10000, RZ ;  /* 0x00010000361f7824 */ /* 0x000fc400078e00ff */
[----:B------:R-:W-:Y:S02]  /*3310*/  IMAD.U32 R27, R48, 0x10000, RZ ;  /* 0x00010000301b7824 */ /* 0x000fe400078e00ff */
[----:B------:R-:W-:Y:S02]  /*3320*/  IMAD.U32 R15, R15, 0x10000, RZ ;  /* 0x000100000f0f7824 */ /* 0x000fe400078e00ff */
[----:B------:R-:W-:Y:S01]  /*3330*/  IMAD.U32 R17, R12, 0x10000, RZ ;  /* 0x000100000c117824 */ /* 0x000fe200078e00ff */
[C---:B------:R-:W-:Y:S01]  /*3340*/  FADD R14, -R8.reuse, R57 ;  /* 0x00000039080e7221 */ /* 0x040fe20000000100 */
[----:B------:R-:W-:Y:S01]  /*3350*/  FADD R29, R29, R24 ;  /* 0x000000181d1d7221 */ /* 0x000fe20000000000 */
[----:B------:R-:W-:Y:S01]  /*3360*/  FMUL R57, R9, R16 ;  /* 0x0000001009397220 */ /* 0x000fe20000400000 */
[----:B------:R-:W-:Y:S01]  /*3370*/  FADD R23, R23, R56 ;  /* 0x0000003817177221 */ /* 0x000fe20000000000 */
[----:B------:R-:W-:Y:S01]  /*3380*/  IMAD.U32 R25, R25, 0x10000, RZ ;  /* 0x0001000019197824 */ /* 0x000fe200078e00ff */
[C---:B------:R-:W-:Y:S01]  /*3390*/  FADD R30, -R8.reuse, R59 ;  /* 0x0000003b081e7221 */ /* 0x040fe20000000100 */
[C---:B------:R-:W-:Y:S01]  /*33a0*/  FADD R26, -R8.reuse, R49 ;  /* 0x00000031081a7221 */ /* 0x040fe20000000100 */
[C---:B------:R-:W-:Y:S01]  /*33b0*/  FADD R28, -R8.reuse, R31 ;  /* 0x0000001f081c7221 */ /* 0x040fe20000000100 */
[----:B------:R-:W-:Y:S01]  /*33c0*/  FADD R24, -R8, R27 ;  /* 0x0000001b08187221 */ /* 0x000fe20000000100 */
[----:B------:R-:W-:Y:S01]  /*33d0*/  FADD R19, R32, R19 ;  /* 0x0000001320137221 */ /* 0x000fe20000000000 */
[----:B------:R-:W-:Y:S01]  /*33e0*/  IMAD.U32 R20, R20, 0x10000, RZ ;  /* 0x0001000014147824 */ /* 0x000fe200078e00ff */
[----:B------:R-:W-:Y:S01]  /*33f0*/  FADD R12, -R8, R15 ;  /* 0x0000000f080c7221 */ /* 0x000fe20000000100 */
[----:B------:R-:W-:Y:S01]  /*3400*/  IMAD.U32 R18, R18, 0x10000, RZ ;  /* 0x0001000012127824 */ /* 0x000fe200078e00ff */
[----:B------:R-:W-:Y:S01]  /*3410*/  FADD R16, -R8, R17 ;  /* 0x0000001108107221 */ /* 0x000fe20000000100 */
[C---:B------:R-:W-:Y:S01]  /*3420*/  FMUL R30, R9.reuse, R30 ;  /* 0x0000001e091e7220 */ /* 0x040fe20000400000 */
[C---:B------:R-:W-:Y:S01]  /*3430*/  FMUL R26, R9.reuse, R26 ;  /* 0x0000001a091a7220 */ /* 0x040fe20000400000 */
[----:B------:R-:W-:Y:S01]  /*3440*/  FADD R31, R22, 1 ;  /* 0x3f800000161f7421 */ /* 0x000fe20000000000 */
[----:B------:R-:W-:Y:S01]  /*3450*/  FADD R27, R50, 1 ;  /* 0x3f800000321b7421 */ /* 0x000fe20000000000 */
[C---:B------:R-:W-:Y:S01]  /*3460*/  FMUL R28, R9.reuse, R28 ;  /* 0x0000001c091c7220 */ /* 0x040fe20000400000 */
[----:B------:R-:W-:Y:S01]  /*3470*/  FMUL R24, R9, R24 ;  /* 0x0000001809187220 */ /* 0x000fe20000400000 */
[----:B------:R-:W-:Y:S01]  /*3480*/  FADD R23, R23, 1 ;  /* 0x3f80000017177421 */ /* 0x000fe20000000000 */
[----:B------:R-:W-:Y:S01]  /*3490*/  FADD R49, R51, 1 ;  /* 0x3f80000033317421 */ /* 0x000fe20000000000 */
[----:B------:R-:W-:Y:S01]  /*34a0*/  FADD R21, R36, R21 ;  /* 0x0000001524157221 */ /* 0x000fe20000000000 */
[----:B------:R-:W-:Y:S01]  /*34b0*/  FADD R38, R38, R25 ;  /* 0x0000001926267221 */ /* 0x000fe20000000000 */
        /* <DEDUP_REMOVED lines=15> */
[----:B------:R-:W-:Y:S01]  /*35b0*/  FFMA R54, R16, R35, R39 ;  /* 0x0000002310367223 */ /* 0x000fe20000000027 */
[----:B------:R-:W-:Y:S01]  /*35c0*/  FFMA R56, R12, R33, R37 ;  /* 0x000000210c387223 */ /* 0x000fe20000000025 */
[----:B------:R-:W-:Y:S01]  /*35d0*/  IMAD.WIDE R60, R55, R0, c[0x0][0x1a8] ;  /* 0x00006a00373c7625 */ /* 0x000fe200078e0200 */
[----:B------:R-:W-:-:S02]  /*35e0*/  IADD3 R55, R5, 0x800, RZ ;  /* 0x0000080005377810 */ /* 0x000fc40007ffe0ff */
[----:B------:R-:W-:Y:S02]  /*35f0*/  F2FP.BF16.PACK_AB R39, R51, R48 ;  /* 0x000000303327723e */ /* 0x000fe400000010ff */
[----:B------:R-:W-:Y:S02]  /*3600*/  F2FP.BF16.PACK_AB R38, R49, R50 ;  /* 0x000000323126723e */ /* 0x000fe400000010ff */
[----:B------:R-:W-:Y:S02]  /*3610*/  F2FP.BF16.PACK_AB R37, R54, R57 ;  /* 0x000000393625723e */ /* 0x000fe400000010ff */
[----:B------:R-:W-:Y:S01]  /*3620*/  F2FP.BF16.PACK_AB R36, R56, R59 ;  /* 0x0000003b3824723e */ /* 0x000fe200000010ff */
[----:B------:R-:W-:Y:S01]  /*3630*/  CS2R R12, SRZ ;  /* 0x00000000000c7805 */ /* 0x000fe2000001ff00 */
[----:B------:R-:W-:Y:S01]  /*3640*/  CS2R R14, SRZ ;  /* 0x00000000000e7805 */ /* 0x000fe2000001ff00 */
[----:B------:R-:W-:Y:S02]  /*3650*/  IMAD.WIDE R62, R55, R0, c[0x0][0x1a0] ;  /* 0x00006800373e7625 */ /* 0x000fe400078e0200 */
[----:B------:R0:W-:Y:S04]  /*3660*/  @!P1 STG.E.128 [R60.64], R36 ;  /* 0x000000243c009986 */ /* 0x0001e8000c101d04 */
[----:B------:R1:W2:Y:S04]  /*3670*/  LDG.E.EL.128 R16, [R52.64+0x7000] ;  /* 0x0070000434107981 */ /* 0x0002a8000c2e1d00 */
[----:B------:R-:W3:Y:S04]  /*3680*/  @!P1 LDG.E.EF.128 R12, [R62.64] ;  /* 0x000000043e0c9981 */ /* 0x000ee8000c0e1d00 */
[----:B------:R1:W4:Y:S04]  /*3690*/  LDG.E.EL.128 R20, [R52.64+0x5800] ;  /* 0x0058000434147981 */ /* 0x000328000c2e1d00 */
[----:B------:R5:W4:Y:S04]  /*36a0*/  LDG.E.EL.128 R24, [R46.64+0xe000] ;  /* 0x00e000042e187981 */ /* 0x000b28000c2e1d00 */
[----:B------:R5:W4:Y:S04]  /*36b0*/  LDG.E.EL.128 R28, [R46.64+0xb000] ;  /* 0x00b000042e1c7981 */ /* 0x000b28000c2e1d00 */
[----:B------:R5:W4:Y:S04]  /*36c0*/  LDG.E.EL.128 R32, [R46.64+0xe010] ;  /* 0x00e010042e207981 */ /* 0x000b28000c2e1d00 */
[----:B0-----:R5:W4:Y:S01]  /*36d0*/  LDG.E.EL.128 R36, [R46.64+0xb010] ;  /* 0x00b010042e247981 */ /* 0x001b22000c2e1d00 */
[----:B------:R-:W-:-:S02]  /*36e0*/  FSETP.GT.AND P4, PT, R41, +INF , PT ;  /* 0x7f8000002900780b */ /* 0x000fc40003f84000 */
[C---:B------:R-:W-:Y:S02]  /*36f0*/  FSETP.GT.AND P5, PT, R42.reuse, +INF , PT ;  /* 0x7f8000002a00780b */ /* 0x040fe40003fa4000 */
[----:B------:R-:W-:Y:S02]  /*3700*/  FSEL R58, R41, +INF , !P4 ;  /* 0x7f800000293a7808 */ /* 0x000fe40006000000 */
[----:B------:R-:W-:Y:S02]  /*3710*/  FSEL R61, R42, +INF , !P5 ;  /* 0x7f8000002a3d7808 */ /* 0x000fe40006800000 */
[----:B-1----:R-:W-:Y:S02]  /*3720*/  FSEL R52, R58, +INF , !P1 ;  /* 0x7f8000003a347808 */ /* 0x002fe40004800000 */
[----:B------:R-:W-:Y:S02]  /*3730*/  FSEL R61, R61, +INF , !P1 ;  /* 0x7f8000003d3d7808 */ /* 0x000fe40004800000 */
[----:B------:R-:W-:-:S02]  /*3740*/  FSETP.GEU.AND P5, PT, R52, R49, PT ;  /* 0x000000313400720b */ /* 0x000fc40003fae000 */
[C---:B------:R-:W-:Y:S02]  /*3750*/  FSETP.GEU.AND P6, PT, R61.reuse, R50, PT ;  /* 0x000000323d00720b */ /* 0x040fe40003fce000 */
[C---:B-----5:R-:W-:Y:S02]  /*3760*/  FSEL R47, R52.reuse, R49, !P5 ;  /* 0x00000031342f7208 */ /* 0x060fe40006800000 */
[C---:B------:R-:W-:Y:S02]  /*3770*/  FSETP.NAN.AND P5, PT, R52.reuse, R52, PT ;  /* 0x000000343400720b */ /* 0x040fe40003fa8000 */
[C---:B------:R-:W-:Y:S02]  /*3780*/  FSETP.NAN.AND P4, PT, R61.reuse, R61, PT ;  /* 0x0000003d3d00720b */ /* 0x040fe40003f88000 */
[----:B------:R-:W-:Y:S02]  /*3790*/  @!P1 FSEL R52, R52, R47, P5 ;  /* 0x0000002f34349208 */ /* 0x000fe40002800000 */
[----:B------:R-:W-:-:S04]  /*37a0*/  FSEL R58, R61, R50, !P6 ;  /* 0x000000323d3a7208 */ /* 0x000fc80007000000 */
[----:B------:R-:W-:Y:S02]  /*37b0*/  @!P1 FSEL R61, R61, R58, P4 ;  /* 0x0000003a3d3d9208 */ /* 0x000fe40002000000 */
[----:B------:R-:W-:Y:S02]  /*37c0*/  FSETP.GT.AND P4, PT, R44, +INF , PT ;  /* 0x7f8000002c00780b */ /* 0x000fe40003f84000 */
[----:B------:R-:W-:Y:S02]  /*37d0*/  FSETP.GT.AND P5, PT, R11, +INF , PT ;  /* 0x7f8000000b00780b */ /* 0x000fe40003fa4000 */
[C---:B--2---:R-:W-:Y:S01]  /*37e0*/  PRMT R46, R16.reuse, 0x7632, R46 ;  /* 0x00007632102e7816 */ /* 0x044fe2000000002e */
[----:B------:R-:W-:Y:S02]  /*37f0*/  IMAD.U32 R53, R16, 0x10000, RZ ;  /* 0x0001000010357824 */ /* 0x000fe400078e00ff */
[----:B---3--:R-:W-:Y:S02]  /*3800*/  IMAD.U32 R47, R12, 0x10000, RZ ;  /* 0x000100000c2f7824 */ /* 0x008fe400078e00ff */
[----:B------:R-:W-:Y:S01]  /*3810*/  IMAD.U32 R46, R46, 0x10000, RZ ;  /* 0x000100002e2e7824 */ /* 0x000fe200078e00ff */
[C---:B----4-:R-:W-:Y:S01]  /*3820*/  PRMT R16, R20.reuse, 0x7632, R16 ;  /* 0x0000763214107816 */ /* 0x050fe20000000010 */
[----:B------:R-:W-:Y:S01]  /*3830*/  IMAD.U32 R63, R20, 0x10000, RZ ;  /* 0x00010000143f7824 */ /* 0x000fe200078e00ff */
[----:B------:R-:W-:Y:S01]  /*3840*/  FADD R20, -R8, R47 ;  /* 0x0000002f08147221 */ /* 0x000fe20000000100 */
[----:B------:R-:W-:Y:S01]  /*3850*/  FADD R24, R24, R53 ;  /* 0x0000003518187221 */ /* 0x000fe20000000000 */
[----:B------:R-:W-:Y:S01]  /*3860*/  FADD R46, R25, R46 ;  /* 0x0000002e192e7221 */ /* 0x000fe20000000000 */
[----:B------:R-:W-:-:S02]  /*3870*/  IMAD.U32 R16, R16, 0x10000, RZ ;  /* 0x0001000010107824 */ /* 0x000fc400078e00ff */
[----:B------:R-:W-:Y:S01]  /*3880*/  FADD R25, R24, 1 ;  /* 0x3f80000018197421 */ /* 0x000fe20000000000 */
[----:B------:R-:W-:Y:S01]  /*3890*/  FMUL R24, R9, R20 ;  /* 0x0000001409187220 */ /* 0x000fe20000400000 */
[----:B------:R-:W-:Y:S01]  /*38a0*/  FSEL R20, R44, +INF , !P4 ;  /* 0x7f8000002c147808 */ /* 0x000fe20006000000 */
[----:B------:R-:W-:Y:S01]  /*38b0*/  FADD R63, R28, R63 ;  /* 0x0000003f1c3f7221 */ /* 0x000fe20000000000 */
[----:B------:R-:W-:Y:S01]  /*38c0*/  FADD R58, R29, R16 ;  /* 0x000000101d3a7221 */ /* 0x000fe20000000000 */
[----:B------:R-:W-:Y:S02]  /*38d0*/  FSETP.GT.AND P4, PT, R10, +INF , PT ;  /* 0x7f8000000a00780b */ /* 0x000fe40003f84000 */
[----:B------:R-:W-:Y:S02]  /*38e0*/  PRMT R12, R12, 0x7632, R12 ;  /* 0x000076320c0c7816 */ /* 0x000fe4000000000c */
[----:B------:R-:W-:Y:S02]  /*38f0*/  FSEL R29, R11, +INF , !P5 ;  /* 0x7f8000000b1d7808 */ /* 0x000fe40006800000 */
[----:B------:R-:W-:Y:S01]  /*3900*/  FSEL R53, R20, +INF , !P1 ;  /* 0x7f80000014357808 */ /* 0x000fe20004800000 */
[----:B------:R-:W-:Y:S01]  /*3910*/  FFMA R16, R24, R25, R63 ;  /* 0x0000001918107223 */ /* 0x000fe2000000003f */
[----:B------:R-:W-:Y:S01]  /*3920*/  FSEL R20, R10, +INF , !P4 ;  /* 0x7f8000000a147808 */ /* 0x000fe20006000000 */
[----:B------:R-:W-:Y:S01]  /*3930*/  IMAD.U32 R25, R12, 0x10000, RZ ;  /* 0x000100000c197824 */ /* 0x000fe200078e00ff */
[----:B------:R-:W-:-:S02]  /*3940*/  FSEL R29, R29, +INF , !P1 ;  /* 0x7f8000001d1d7808 */ /* 0x000fc40004800000 */
[----:B------:R-:W-:Y:S01]  /*3950*/  FSETP.GEU.AND P6, PT, R53, R59, PT ;  /* 0x0000003b3500720b */ /* 0x000fe20003fce000 */
[----:B------:R-:W-:Y:S01]  /*3960*/  FADD R28, -R8, R25 ;  /* 0x00000019081c7221 */ /* 0x000fe20000000100 */
[----:B------:R-:W-:Y:S02]  /*3970*/  FSEL R20, R20, +INF , !P1 ;  /* 0x7f80000014147808 */ /* 0x000fe40004800000 */
[----:B------:R-:W-:Y:S02]  /*3980*/  FSETP.GEU.AND P5, PT, R29, R56, PT ;  /* 0x000000381d00720b */ /* 0x000fe40003fae000 */
[C---:B------:R-:W-:Y:S02]  /*3990*/  FSETP.NAN.AND P4, PT, R53.reuse, R53, PT ;  /* 0x000000353500720b */ /* 0x040fe40003f88000 */
[----:B------:R-:W-:Y:S01]  /*39a0*/  FSEL R12, R53, R59, !P6 ;  /* 0x0000003b350c7208 */ /* 0x000fe20007000000 */
[----:B------:R-:W-:Y:S01]  /*39b0*/  FADD R46, R46, 1 ;  /* 0x3f8000002e2e7421 */ /* 0x000fe20000000000 */
[----:B------:R-:W-:Y:S01]  /*39c0*/  FSETP.GEU.AND P6, PT, R20, R57, PT ;  /* 0x000000391400720b */ /* 0x000fe20003fce000 */
[----:B------:R-:W-:Y:S01]  /*39d0*/  FMUL R25, R9, R28 ;  /* 0x0000001c09197220 */ /* 0x000fe20000400000 */
[----:B------:R-:W-:-:S02]  /*39e0*/  FSEL R24, R29, R56, !P5 ;  /* 0x000000381d187208 */ /* 0x000fc40006800000 */
[----:B------:R-:W-:Y:S02]  /*39f0*/  @!P1 FSEL R53, R53, R12, P4 ;  /* 0x0000000c35359208 */ /* 0x000fe40002000000 */
[----:B------:R-:W-:Y:S01]  /*3a00*/  FSETP.NAN.AND P5, PT, R29, R29, PT ;  /* 0x0000001d1d00720b */ /* 0x000fe20003fa8000 */
[----:B------:R-:W-:Y:S01]  /*3a10*/  FFMA R25, R25, R46, R58 ;  /* 0x0000002e19197223 */ /* 0x000fe2000000003a */
[C---:B------:R-:W-:Y:S02]  /*3a20*/  FSEL R47, R20.reuse, R57, !P6 ;  /* 0x00000039142f7208 */ /* 0x040fe40007000000 */
[----:B------:R-:W-:Y:S02]  /*3a30*/  FSETP.GEU.AND P4, PT, R53, R16, PT ;  /* 0x000000103500720b */ /* 0x000fe40003f8e000 */
[----:B------:R-:W-:Y:S02]  /*3a40*/  FSETP.NAN.AND P6, PT, R20, R20, PT ;  /* 0x000000141400720b */ /* 0x000fe40003fc8000 */
[----:B------:R-:W-:-:S02]  /*3a50*/  @!P1 FSEL R29, R29, R24, P5 ;  /* 0x000000181d1d9208 */ /* 0x000fc40002800000 */
[C---:B------:R-:W-:Y:S02]  /*3a60*/  FSETP.NAN.AND P5, PT, R53.reuse, R53, PT ;  /* 0x000000353500720b */ /* 0x040fe40003fa8000 */
[----:B------:R-:W-:Y:S02]  /*3a70*/  FSEL R12, R53, R16, !P4 ;  /* 0x00000010350c7208 */ /* 0x000fe40006000000 */
[----:B------:R-:W-:Y:S02]  /*3a80*/  @!P1 FSEL R20, R20, R47, P6 ;  /* 0x0000002f14149208 */ /* 0x000fe40003000000 */
[----:B------:R-:W-:Y:S02]  /*3a90*/  FSETP.GEU.AND P6, PT, R29, R25, PT ;  /* 0x000000191d00720b */ /* 0x000fe40003fce000 */
[----:B------:R-:W-:Y:S01]  /*3aa0*/  @!P1 FSEL R53, R53, R12, P5 ;  /* 0x0000000c35359208 */ /* 0x000fe20002800000 */
[----:B------:R-:W-:Y:S01]  /*3ab0*/  IMAD.U32 R63, R17, 0x10000, RZ ;  /* 0x00010000113f7824 */ /* 0x000fe200078e00ff */
[----:B------:R-:W-:Y:S01]  /*3ac0*/  FSETP.NAN.AND P4, PT, R29, R29, PT ;  /* 0x0000001d1d00720b */ /* 0x000fe20003f88000 */
[----:B------:R-:W-:Y:S01]  /*3ad0*/  IMAD.U32 R47, R13, 0x10000, RZ ;  /* 0x000100000d2f7824 */ /* 0x000fe200078e00ff */
[----:B------:R-:W-:Y:S01]  /*3ae0*/  FSEL R12, R29, R25, !P6 ;  /* 0x000000191d0c7208 */ /* 0x000fe20007000000 */
[----:B------:R-:W-:Y:S01]  /*3af0*/  IMAD.U32 R65, R21, 0x10000, RZ ;  /* 0x0001000015417824 */ /* 0x000fe200078e00ff */
[----:B------:R-:W-:Y:S01]  /*3b00*/  FADD R26, R26, R63 ;  /* 0x0000003f1a1a7221 */ /* 0x000fe20000000000 */
[----:B------:R-:W-:Y:S01]  /*3b10*/  FADD R24, -R8, R47 ;  /* 0x0000002f08187221 */ /* 0x000fe20000000100 */
[----:B------:R-:W-:Y:S01]  /*3b20*/  @!P1 FSEL R29, R29, R12, P4 ;  /* 0x0000000c1d1d9208 */ /* 0x000fe20002000000 */
[----:B------:R-:W-:Y:S01]  /*3b30*/  IMAD.MOV.U32 R12, RZ, RZ, R53 ;  /* 0x000000ffff0c7224 */ /* 0x000fe200078e0035 */
[----:B------:R-:W-:Y:S01]  /*3b40*/  PRMT R21, R21, 0x7632, R21 ;  /* 0x0000763215157816 */ /* 0x000fe20000000015 */
[----:B------:R-:W-:Y:S01]  /*3b50*/  FADD R65, R30, R65 ;  /* 0x000000411e417221 */ /* 0x000fe20000000000 */
[----:B------:R-:W-:Y:S01]  /*3b60*/  FADD R47, R26, 1 ;  /* 0x3f8000001a2f7421 */ /* 0x000fe20000000000 */
[----:B------:R-:W-:Y:S01]  /*3b70*/  FMUL R24, R9, R24 ;  /* 0x0000001809187220 */ /* 0x000fe20000400000 */
[----:B------:R-:W-:-:S02]  /*3b80*/  PRMT R13, R17, 0x7632, R13 ;  /* 0x00007632110d7816 */ /* 0x000fc4000000000d */
[----:B------:R-:W-:Y:S02]  /*3b90*/  FSETP.GEU.AND P4, PT, R12, R29, PT ;  /* 0x0000001d0c00720b */ /* 0x000fe40003f8e000 */
[----:B------:R-:W-:Y:S01]  /*3ba0*/  FSETP.GT.AND P5, PT, R7, +INF , PT ;  /* 0x7f8000000700780b */ /* 0x000fe20003fa4000 */
[----:B------:R-:W-:Y:S01]  /*3bb0*/  FFMA R17, R24, R47, R65 ;  /* 0x0000002f18117223 */ /* 0x000fe20000000041 */
[----:B------:R-:W-:Y:S02]  /*3bc0*/  IMAD.U32 R26, R21, 0x10000, RZ ;  /* 0x00010000151a7824 */ /* 0x000fe400078e00ff */
[----:B------:R-:W-:Y:S01]  /*3bd0*/  IMAD.U32 R24, R13, 0x10000, RZ ;  /* 0x000100000d187824 */ /* 0x000fe200078e00ff */
[----:B------:R-:W-:Y:S02]  /*3be0*/  FSEL R21, R7, +INF , !P5 ;  /* 0x7f80000007157808 */ /* 0x000fe40006800000 */
[----:B------:R-:W-:Y:S01]  /*3bf0*/  FSETP.GT.AND P5, PT, R40, +INF , PT ;  /* 0x7f8000002800780b */ /* 0x000fe20003fa4000 */
[----:B------:R-:W-:Y:S01]  /*3c00*/  FADD R28, R27, R24 ;  /* 0x000000181b1c7221 */ /* 0x000fe20000000000 */
[----:B------:R-:W-:-:S02]  /*3c10*/  FSETP.NAN.AND P6, PT, R12, R12, PT ;  /* 0x0000000c0c00720b */ /* 0x000fc40003fc8000 */
[----:B------:R-:W-:Y:S02]  /*3c20*/  FSEL R24, R40, +INF , !P5 ;  /* 0x7f80000028187808 */ /* 0x000fe40006800000 */
[----:B------:R-:W-:Y:S02]  /*3c30*/  FSETP.GEU.AND P5, PT, R20, R17, PT ;  /* 0x000000111400720b */ /* 0x000fe40003fae000 */
[----:B------:R-:W-:Y:S02]  /*3c40*/  @P4 FSEL R12, R12, R29, P6 ;  /* 0x0000001d0c0c4208 */ /* 0x000fe40003000000 */
[----:B------:R-:W-:Y:S02]  /*3c50*/  FSEL R27, R21, +INF , !P1 ;  /* 0x7f800000151b7808 */ /* 0x000fe40004800000 */
[----:B------:R-:W-:Y:S02]  /*3c60*/  FSETP.NAN.AND P4, PT, R20, R20, PT ;  /* 0x000000141400720b */ /* 0x000fe40003f88000 */
[----:B------:R-:W-:-:S02]  /*3c70*/  PRMT R13, R13, 0x7632, R13 ;  /* 0x000076320d0d7816 */ /* 0x000fc4000000000d */
[----:B------:R-:W-:Y:S02]  /*3c80*/  FSEL R21, R20, R17, !P5 ;  /* 0x0000001114157208 */ /* 0x000fe40006800000 */
[----:B------:R-:W-:Y:S01]  /*3c90*/  FSETP.GEU.AND P5, PT, R10, -INF , PT ;  /* 0xff8000000a00780b */ /* 0x000fe20003fae000 */
[----:B------:R-:W-:Y:S01]  /*3ca0*/  IMAD.U32 R29, R13, 0x10000, RZ ;  /* 0x000100000d1d7824 */ /* 0x000fe200078e00ff */
[----:B------:R-:W-:Y:S02]  /*3cb0*/  @!P1 FSEL R20, R20, R21, P4 ;  /* 0x0000001514149208 */ /* 0x000fe40002000000 */
[----:B------:R-:W-:Y:S02]  /*3cc0*/  FSETP.GEU.AND P6, PT, R27, R54, PT ;  /* 0x000000361b00720b */ /* 0x000fe40003fce000 */
[----:B------:R-:W-:Y:S01]  /*3cd0*/  FSEL R13, R24, +INF , !P1 ;  /* 0x7f800000180d7808 */ /* 0x000fe20004800000 */
[----:B------:R-:W-:Y:S01]  /*3ce0*/  FADD R24, -R8, R29 ;  /* 0x0000001d08187221 */ /* 0x000fe20000000100 */
[----:B------:R-:W-:-:S02]  /*3cf0*/  FSETP.GEU.AND P4, PT, R12, R20, PT ;  /* 0x000000140c00720b */ /* 0x000fc40003f8e000 */
[----:B------:R-:W-:Y:S01]  /*3d00*/  FSEL R21, R10, -INF , P5 ;  /* 0xff8000000a157808 */ /* 0x000fe20002800000 */
[----:B------:R-:W-:Y:S01]  /*3d10*/  FADD R31, R31, R26 ;  /* 0x0000001a1f1f7221 */ /* 0x000fe20000000000 */
[C---:B------:R-:W-:Y:S01]  /*3d20*/  FSEL R10, R27.reuse, R54, !P6 ;  /* 0x000000361b0a7208 */ /* 0x040fe20007000000 */
[----:B------:R-:W-:Y:S01]  /*3d30*/  FADD R29, R28, 1 ;  /* 0x3f8000001c1d7421 */ /* 0x000fe20000000000 */
[----:B------:R-:W-:Y:S01]  /*3d40*/  FSETP.NAN.AND P5, PT, R27, R27, PT ;  /* 0x0000001b1b00720b */ /* 0x000fe20003fa8000 */
[----:B------:R-:W-:Y:S01]  /*3d50*/  FMUL R26, R9, R24 ;  /* 0x00000018091a7220 */ /* 0x000fe20000400000 */
[----:B------:R-:W-:Y:S02]  /*3d60*/  FSETP.GEU.AND P6, PT, R13, R48, PT ;  /* 0x000000300d00720b */ /* 0x000fe40003fce000 */
[----:B------:R-:W-:Y:S01]  /*3d70*/  @!P1 FSEL R27, R27, R10, P5 ;  /* 0x0000000a1b1b9208 */ /* 0x000fe20002800000 */
[----:B------:R-:W-:Y:S01]  /*3d80*/  FFMA R10, R26, R29, R31 ;  /* 0x0000001d1a0a7223 */ /* 0x000fe2000000001f */
[----:B------:R-:W-:-:S02]  /*3d90*/  FSEL R24, R13, R48, !P6 ;  /* 0x000000300d187208 */ /* 0x000fc40007000000 */
[C---:B------:R-:W-:Y:S02]  /*3da0*/  FSETP.NAN.AND P6, PT, R13.reuse, R13, PT ;  /* 0x0000000d0d00720b */ /* 0x040fe40003fc8000 */
[C---:B------:R-:W-:Y:S02]  /*3db0*/  FSETP.NAN.AND P5, PT, R12.reuse, R12, PT ;  /* 0x0000000c0c00720b */ /* 0x040fe40003fa8000 */
[----:B------:R-:W-:Y:S02]  /*3dc0*/  @!P1 FSEL R13, R13, R24, P6 ;  /* 0x000000180d0d9208 */ /* 0x000fe40003000000 */
[----:B------:R-:W-:Y:S02]  /*3dd0*/  @P4 FSEL R12, R12, R20, P5 ;  /* 0x000000140c0c4208 */ /* 0x000fe40002800000 */
[----:B------:R-:W-:Y:S02]  /*3de0*/  FSETP.GT.AND P6, PT, R43, +INF , PT ;  /* 0x7f8000002b00780b */ /* 0x000fe40003fc4000 */
[----:B------:R-:W-:-:S02]  /*3df0*/  FSETP.GEU.AND P4, PT, R27, R10, PT ;  /* 0x0000000a1b00720b */ /* 0x000fc40003f8e000 */
[----:B------:R-:W-:Y:S02]  /*3e00*/  FSEL R20, R21, -INF , !P1 ;  /* 0xff80000015147808 */ /* 0x000fe40004800000 */
[----:B------:R-:W-:Y:S02]  /*3e10*/  FSEL R21, R43, +INF , !P6 ;  /* 0x7f8000002b157808 */ /* 0x000fe40007000000 */
[C---:B------:R-:W-:Y:S02]  /*3e20*/  FSETP.NAN.AND P5, PT, R27.reuse, R27, PT ;  /* 0x0000001b1b00720b */ /* 0x040fe40003fa8000 */
[C---:B------:R-:W-:Y:S02]  /*3e30*/  FSEL R24, R27.reuse, R10, !P4 ;  /* 0x0000000a1b187208 */ /* 0x040fe40006000000 */
[----:B------:R-:W-:Y:S02]  /*3e40*/  FSETP.GEU.AND P6, PT, R44, -INF , PT ;  /* 0xff8000002c00780b */ /* 0x000fe40003fce000 */
[----:B------:R-:W-:-:S02]  /*3e50*/  @!P1 FSEL R27, R27, R24, P5 ;  /* 0x000000181b1b9208 */ /* 0x000fc40002800000 */
[----:B------:R-:W-:Y:S02]  /*3e60*/  FSEL R24, R44, -INF , P6 ;  /* 0xff8000002c187808 */ /* 0x000fe40003000000 */
[----:B------:R-:W-:Y:S02]  /*3e70*/  FSEL R21, R21, +INF , !P1 ;  /* 0x7f80000015157808 */ /* 0x000fe40004800000 */
[----:B------:R-:W-:Y:S02]  /*3e80*/  FSETP.GT.AND P4, PT, R20, R57, PT ;  /* 0x000000391400720b */ /* 0x000fe40003f84000 */
[----:B------:R-:W-:Y:S02]  /*3e90*/  FSEL R24, R24, -INF , !P1 ;  /* 0xff80000018187808 */ /* 0x000fe40004800000 */
[----:B------:R-:W-:Y:S02]  /*3ea0*/  FSETP.GEU.AND P5, PT, R21, R51, PT ;  /* 0x000000331500720b */ /* 0x000fe40003fae000 */
[----:B------:R-:W-:-:S02]  /*3eb0*/  FSEL R57, R20, R57, P4 ;  /* 0x0000003914397208 */ /* 0x000fc40002000000 */
[----:B------:R-:W-:Y:S02]  /*3ec0*/  FSETP.NAN.AND P4, PT, R20, R20, PT ;  /* 0x000000141400720b */ /* 0x000fe40003f88000 */
[----:B------:R-:W-:Y:S01]  /*3ed0*/  FSETP.GT.AND P6, PT, R24, R59, PT ;  /* 0x0000003b1800720b */ /* 0x000fe20003fc4000 */
[----:B------:R-:W-:Y:S01]  /*3ee0*/  IMAD.U32 R31, R18, 0x10000, RZ ;  /* 0x00010000121f7824 */ /* 0x000fe200078e00ff */
[C---:B------:R-:W-:Y:S01]  /*3ef0*/  FSEL R26, R21.reuse, R51, !P5 ;  /* 0x00000033151a7208 */ /* 0x040fe20006800000 */
[----:B------:R-:W-:Y:S01]  /*3f00*/  IMAD.U32 R29, R14, 0x10000, RZ ;  /* 0x000100000e1d7824 */ /* 0x000fe200078e00ff */
[----:B------:R-:W-:Y:S02]  /*3f10*/  FSETP.NAN.AND P5, PT, R21, R21, PT ;  /* 0x000000151500720b */ /* 0x000fe40003fa8000 */
[----:B------:R-:W-:Y:S02]  /*3f20*/  @!P1 FSEL R20, R20, R57, P4 ;  /* 0x0000003914149208 */ /* 0x000fe40002000000 */
[----:B------:R-:W-:-:S02]  /*3f30*/  FSEL R59, R24, R59, P6 ;  /* 0x0000003b183b7208 */ /* 0x000fc40003000000 */
[----:B------:R-:W-:Y:S02]  /*3f40*/  FSETP.GEU.AND P4, PT, R12, R27, PT ;  /* 0x0000001b0c00720b */ /* 0x000fe40003f8e000 */
[----:B------:R-:W-:Y:S01]  /*3f50*/  FSETP.GEU.AND P6, PT, R11, -INF , PT ;  /* 0xff8000000b00780b */ /* 0x000fe20003fce000 */
[----:B------:R-:W-:Y:S01]  /*3f60*/  IMAD.U32 R47, R22, 0x10000, RZ ;  /* 0x00010000162f7824 */ /* 0x000fe200078e00ff */
[----:B------:R-:W-:Y:S01]  /*3f70*/  FADD R31, R32, R31 ;  /* 0x0000001f201f7221 */ /* 0x000fe20000000000 */
[----:B------:R-:W-:Y:S01]  /*3f80*/  FADD R28, -R8, R29 ;  /* 0x0000001d081c7221 */ /* 0x000fe20000000100 */
[----:B------:R-:W-:Y:S02]  /*3f90*/  @!P1 FSEL R21, R21, R26, P5 ;  /* 0x0000001a15159208 */ /* 0x000fe40002800000 */
[----:B------:R-:W-:Y:S02]  /*3fa0*/  FSETP.NAN.AND P5, PT, R24, R24, PT ;  /* 0x000000181800720b */ /* 0x000fe40003fa8000 */
[----:B------:R-:W-:Y:S01]  /*3fb0*/  FSEL R11, R11, -INF , P6 ;  /* 0xff8000000b0b7808 */ /* 0x000fe20003000000 */
[----:B------:R-:W-:Y:S01]  /*3fc0*/  FADD R47, R36, R47 ;  /* 0x0000002f242f7221 */ /* 0x000fe20000000000 */
[----:B------:R-:W-:Y:S01]  /*3fd0*/  FMUL R28, R9, R28 ;  /* 0x0000001c091c7220 */ /* 0x000fe20000400000 */
[----:B------:R-:W-:Y:S01]  /*3fe0*/  FADD R31, R31, 1 ;  /* 0x3f8000001f1f7421 */ /* 0x000fe20000000000 */
[----:B------:R-:W-:-:S02]  /*3ff0*/  @!P1 FSEL R24, R24, R59, P5 ;  /* 0x0000003b18189208 */ /* 0x000fc40002800000 */
[----:B------:R-:W-:Y:S02]  /*4000*/  FSEL R26, R11, -INF , !P1 ;  /* 0xff8000000b1a7808 */ /* 0x000fe40004800000 */
[----:B------:R-:W-:Y:S02]  /*4010*/  PRMT R18, R18, 0x7632, R18 ;  /* 0x0000763212127816 */ /* 0x000fe40000000012 */
[----:B------:R-:W-:Y:S02]  /*4020*/  FSETP.NAN.AND P5, PT, R12, R12, PT ;  /* 0x0000000c0c00720b */ /* 0x000fe40003fa8000 */
[----:B------:R-:W-:Y:S02]  /*4030*/  PRMT R22, R22, 0x7632, R22 ;  /* 0x0000763216167816 */ /* 0x000fe40000000016 */
[----:B------:R-:W-:Y:S01]  /*4040*/  PRMT R11, R14, 0x7632, R11 ;  /* 0x000076320e0b7816 */ /* 0x000fe2000000000b */
[----:B------:R-:W-:Y:S01]  /*4050*/  FFMA R14, R28, R31, R47 ;  /* 0x0000001f1c0e7223 */ /* 0x000fe2000000002f */
[----:B------:R-:W-:Y:S01]  /*4060*/  @P4 FSEL R12, R12, R27, P5 ;  /* 0x0000001b0c0c4208 */ /* 0x000fe20002800000 */
[----:B------:R-:W-:-:S02]  /*4070*/  IMAD.U32 R18, R18, 0x10000, RZ ;  /* 0x0001000012127824 */ /* 0x000fc400078e00ff */
[----:B------:R-:W-:Y:S01]  /*4080*/  IMAD.U32 R22, R22, 0x10000, RZ ;  /* 0x0001000016167824 */ /* 0x000fe200078e00ff */
[----:B------:R-:W-:Y:S01]  /*4090*/  FSETP.GEU.AND P6, PT, R61, R14, PT ;  /* 0x0000000e3d00720b */ /* 0x000fe20003fce000 */
[----:B------:R-:W-:Y:S01]  /*40a0*/  IMAD.U32 R27, R11, 0x10000, RZ ;  /* 0x000100000b1b7824 */ /* 0x000fe200078e00ff */
[----:B------:R-:W-:Y:S01]  /*40b0*/  FSETP.GT.AND P4, PT, R26, R56, PT ;  /* 0x000000381a00720b */ /* 0x000fe20003f84000 */
[----:B------:R-:W-:Y:S01]  /*40c0*/  FADD R33, R33, R18 ;  /* 0x0000001221217221 */ /* 0x000fe20000000000 */
[----:B------:R-:W-:Y:S01]  /*40d0*/  FADD R37, R37, R22 ;  /* 0x0000001625257221 */ /* 0x000fe20000000000 */
[----:B------:R-:W-:Y:S01]  /*40e0*/  FADD R18, -R8, R27 ;  /* 0x0000001b08127221 */ /* 0x000fe20000000100 */
[C---:B------:R-:W-:Y:S02]  /*40f0*/  FSETP.NAN.AND P5, PT, R61.reuse, R61, PT ;  /* 0x0000003d3d00720b */ /* 0x040fe40003fa8000 */
[----:B------:R-:W-:Y:S02]  /*4100*/  FSEL R22, R61, R14, !P6 ;  /* 0x0000000e3d167208 */ /* 0x000fe40007000000 */
[C---:B------:R-:W-:Y:S01]  /*4110*/  FSEL R11, R26.reuse, R56, P4 ;  /* 0x000000381a0b7208 */ /* 0x040fe20002000000 */
[----:B------:R-:W-:Y:S01]  /*4120*/  FMUL R18, R9, R18 ;  /* 0x0000001209127220 */ /* 0x000fe20000400000 */
[----:B------:R-:W-:Y:S01]  /*4130*/  FSETP.NAN.AND P4, PT, R26, R26, PT ;  /* 0x0000001a1a00720b */ /* 0x000fe20003f88000 */
[----:B------:R-:W-:Y:S01]  /*4140*/  FADD R33, R33, 1 ;  /* 0x3f80000021217421 */ /* 0x000fe20000000000 */
[----:B------:R-:W-:-:S02]  /*4150*/  @!P1 FSEL R61, R61, R22, P5 ;  /* 0x000000163d3d9208 */ /* 0x000fc40002800000 */
[----:B------:R-:W-:Y:S01]  /*4160*/  @!P1 FSEL R26, R26, R11, P4 ;  /* 0x0000000b1a1a9208 */ /* 0x000fe20002000000 */
[----:B------:R-:W-:Y:S01]  /*4170*/  FFMA R11, R18, R33, R37 ;  /* 0x00000021120b7223 */ /* 0x000fe20000000025 */
[----:B------:R-:W-:Y:S01]  /*4180*/  FSETP.GEU.AND P4, PT, R12, R61, PT ;  /* 0x0000003d0c00720b */ /* 0x000fe20003f8e000 */
[----:B------:R-:W-:-:S03]  /*4190*/  IMAD.U32 R27, R19, 0x10000, RZ ;  /* 0x00010000131b7824 */ /* 0x000fc600078e00ff */
[CC--:B------:R-:W-:Y:S02]  /*41a0*/  FSETP.GEU.AND P6, PT, R52.reuse, R11.reuse, PT ;  /* 0x0000000b3400720b */ /* 0x0c0fe40003fce000 */
[----:B------:R-:W-:Y:S02]  /*41b0*/  PRMT R22, R19, 0x7632, R22 ;  /* 0x0000763213167816 */ /* 0x000fe40000000016 */
[C---:B------:R-:W-:Y:S02]  /*41c0*/  FSEL R19, R52.reuse, R11, !P6 ;  /* 0x0000000b34137208 */ /* 0x040fe40007000000 */
[----:B------:R-:W-:Y:S02]  /*41d0*/  FSETP.NAN.AND P5, PT, R52, R52, PT ;  /* 0x000000343400720b */ /* 0x000fe40003fa8000 */
[----:B------:R-:W-:Y:S02]  /*41e0*/  FSETP.NAN.AND P6, PT, R12, R12, PT ;  /* 0x0000000c0c00720b */ /* 0x000fe40003fc8000 */
[C---:B------:R-:W-:Y:S01]  /*41f0*/  PRMT R18, R15.reuse, 0x7632, R18 ;  /* 0x000076320f127816 */ /* 0x040fe20000000012 */
[----:B------:R-:W-:Y:S01]  /*4200*/  IMAD.U32 R15, R15, 0x10000, RZ ;  /* 0x000100000f0f7824 */ /* 0x000fe200078e00ff */
[----:B------:R-:W-:-:S02]  /*4210*/  @!P1 FSEL R52, R52, R19, P5 ;  /* 0x0000001334349208 */ /* 0x000fc40002800000 */
[----:B------:R-:W-:Y:S01]  /*4220*/  @P4 FSEL R12, R12, R61, P6 ;  /* 0x0000003d0c0c4208 */ /* 0x000fe20003000000 */
[C---:B------:R-:W-:Y:S01]  /*4230*/  IMAD.U32 R29, R23.reuse, 0x10000, RZ ;  /* 0x00010000171d7824 */ /* 0x040fe200078e00ff */
[----:B------:R-:W-:Y:S01]  /*4240*/  PRMT R28, R23, 0x7632, R28 ;  /* 0x00007632171c7816 */ /* 0x000fe2000000001c */
[----:B------:R-:W-:Y:S01]  /*4250*/  IMAD.U32 R23, R18, 0x10000, RZ ;  /* 0x0001000012177824 */ /* 0x000fe200078e00ff */
[----:B------:R-:W-:Y:S01]  /*4260*/  FSETP.GEU.AND P5, PT, R12, R52, PT ;  /* 0x000000340c00720b */ /* 0x000fe20003fae000 */
[----:B------:R-:W-:Y:S01]  /*4270*/  IMAD.U32 R22, R22, 0x10000, RZ ;  /* 0x0001000016167824 */ /* 0x000fe200078e00ff */
[----:B------:R-:W-:Y:S01]  /*4280*/  FADD R18, -R8, R15 ;  /* 0x0000000f08127221 */ /* 0x000fe20000000100 */
[----:B------:R-:W-:Y:S01]  /*4290*/  FADD R27, R34, R27 ;  /* 0x0000001b221b7221 */ /* 0x000fe20000000000 */
[----:B------:R-:W-:Y:S01]  /*42a0*/  FADD R8, -R8, R23 ;  /* 0x0000001708087221 */ /* 0x000fe20000000100 */
[----:B------:R-:W-:Y:S01]  /*42b0*/  FADD R22, R35, R22 ;  /* 0x0000001623167221 */ /* 0x000fe20000000000 */
[----:B------:R-:W-:Y:S01]  /*42c0*/  FADD R29, R38, R29 ;  /* 0x0000001d261d7221 */ /* 0x000fe20000000000 */
[----:B------:R-:W-:Y:S01]  /*42d0*/  FMUL R18, R9, R18 ;  /* 0x0000001209127220 */ /* 0x000fe20000400000 */
[----:B------:R-:W-:Y:S01]  /*42e0*/  FADD R27, R27, 1 ;  /* 0x3f8000001b1b7421 */ /* 0x000fe20000000000 */
[----:B------:R-:W-:Y:S01]  /*42f0*/  FMUL R8, R9, R8 ;  /* 0x0000000809087220 */ /* 0x000fe20000400000 */
[----:B------:R-:W-:Y:S01]  /*4300*/  IMAD.U32 R28, R28, 0x10000, RZ ;  /* 0x000100001c1c7824 */ /* 0x000fe200078e00ff */
[----:B------:R-:W-:Y:S01]  /*4310*/  FADD R9, R22, 1 ;  /* 0x3f80000016097421 */ /* 0x000fe20000000000 */
[----:B------:R-:W-:Y:S01]  /*4320*/  FFMA R22, R18, R27, R29 ;  /* 0x0000001b12167223 */ /* 0x000fe2000000001d */
[----:B------:R-:W-:Y:S01]  /*4330*/  FSETP.NAN.AND P4, PT, R12, R12, PT ;  /* 0x0000000c0c00720b */ /* 0x000fe20003f88000 */
[----:B------:R-:W-:Y:S01]  /*4340*/  FADD R39, R39, R28 ;  /* 0x0000001c27277221 */ /* 0x000fe20000000000 */
[----:B------:R-:W-:-:S02]  /*4350*/  FSETP.GT.AND P6, PT, R24, R16, PT ;  /* 0x000000101800720b */ /* 0x000fc40003fc4000 */
[----:B------:R-:W-:Y:S02]  /*4360*/  @P5 FSEL R12, R12, R52, P4 ;  /* 0x000000340c0c5208 */ /* 0x000fe40002000000 */
[C---:B------:R-:W-:Y:S01]  /*4370*/  FSETP.GEU.AND P5, PT, R13.reuse, R22, PT ;  /* 0x000000160d00720b */ /* 0x040fe20003fae000 */
[----:B------:R-:W-:Y:S01]  /*4380*/  FFMA R19, R8, R9, R39 ;  /* 0x0000000908137223 */ /* 0x000fe20000000027 */
[----:B------:R-:W-:Y:S02]  /*4390*/  FSETP.GT.AND P4, PT, R26, R25, PT ;  /* 0x000000191a00720b */ /* 0x000fe40003f84000 */
[----:B------:R-:W-:Y:S02]  /*43a0*/  FSEL R9, R24, R16, P6 ;  /* 0x0000001018097208 */ /* 0x000fe40003000000 */
[C---:B------:R-:W-:Y:S02]  /*43b0*/  FSETP.NAN.AND P6, PT, R13.reuse, R13, PT ;  /* 0x0000000d0d00720b */ /* 0x040fe40003fc8000 */
[----:B------:R-:W-:-:S02]  /*43c0*/  FSEL R8, R13, R22, !P5 ;  /* 0x000000160d087208 */ /* 0x000fc40006800000 */
[----:B------:R-:W-:Y:S02]  /*43d0*/  FSEL R15, R26, R25, P4 ;  /* 0x000000191a0f7208 */ /* 0x000fe40002000000 */
[----:B------:R-:W-:Y:S02]  /*43e0*/  FSETP.NAN.AND P5, PT, R24, R24, PT ;  /* 0x000000181800720b */ /* 0x000fe40003fa8000 */
[----:B------:R-:W-:Y:S02]  /*43f0*/  FSETP.NAN.AND P4, PT, R26, R26, PT ;  /* 0x0000001a1a00720b */ /* 0x000fe40003f88000 */
[----:B------:R-:W-:Y:S02]  /*4400*/  @!P1 FSEL R13, R13, R8, P6 ;  /* 0x000000080d0d9208 */ /* 0x000fe40003000000 */
[----:B------:R-:W-:Y:S02]  /*4410*/  @!P1 FSEL R24, R24, R9, P5 ;  /* 0x0000000918189208 */ /* 0x000fe40002800000 */
[----:B------:R-:W-:-:S02]  /*4420*/  @!P1 FSEL R26, R26, R15, P4 ;  /* 0x0000000f1a1a9208 */ /* 0x000fc40002000000 */
[C---:B------:R-:W-:Y:S02]  /*4430*/  FSETP.GEU.AND P5, PT, R21.reuse, R19, PT ;  /* 0x000000131500720b */ /* 0x040fe40003fae000 */
[----:B------:R-:W-:Y:S02]  /*4440*/  FSETP.GEU.AND P4, PT, R12, R13, PT ;  /* 0x0000000d0c00720b */ /* 0x000fe40003f8e000 */
[C---:B------:R-:W-:Y:S02]  /*4450*/  FSETP.NAN.AND P6, PT, R21.reuse, R21, PT ;  /* 0x000000151500720b */ /* 0x040fe40003fc8000 */
[C---:B------:R-:W-:Y:S02]  /*4460*/  FSEL R8, R21.reuse, R19, !P5 ;  /* 0x0000001315087208 */ /* 0x040fe40006800000 */
[----:B------:R-:W-:Y:S02]  /*4470*/  FSETP.GT.AND P5, PT, R24, R26, PT ;  /* 0x0000001a1800720b */ /* 0x000fe40003fa4000 */
[----:B------:R-:W-:-:S02]  /*4480*/  @!P1 FSEL R21, R21, R8, P6 ;  /* 0x0000000815159208 */ /* 0x000fc40003000000 */
[----:B------:R-:W-:-:S04]  /*4490*/  FSETP.NAN.AND P6, PT, R12, R12, PT ;  /* 0x0000000c0c00720b */ /* 0x000fc80003fc8000 */
[----:B------:R-:W-:Y:S02]  /*44a0*/  @P4 FSEL R12, R12, R13, P6 ;  /* 0x0000000d0c0c4208 */ /* 0x000fe40003000000 */
[----:B------:R-:W-:Y:S02]  /*44b0*/  FSETP.NAN.AND P6, PT, R24, R24, PT ;  /* 0x000000181800720b */ /* 0x000fe40003fc8000 */
[----:B------:R-:W-:Y:S02]  /*44c0*/  FSETP.GEU.AND P4, PT, R12, R21, PT ;  /* 0x000000150c00720b */ /* 0x000fe40003f8e000 */
[----:B------:R-:W-:Y:S02]  /*44d0*/  @!P5 FSEL R24, R24, R26, P6 ;  /* 0x0000001a1818d208 */ /* 0x000fe40003000000 */
[----:B------:R-:W-:Y:S02]  /*44e0*/  FSETP.GEU.AND P5, PT, R7, -INF , PT ;  /* 0xff8000000700780b */ /* 0x000fe40003fae000 */
[----:B------:R-:W-:-:S02]  /*44f0*/  FSETP.GT.AND P6, PT, R20, R17, PT ;  /* 0x000000111400720b */ /* 0x000fc40003fc4000 */
[----:B------:R-:W-:Y:S02]  /*4500*/  FSEL R7, R7, -INF , P5 ;  /* 0xff80000007077808 */ /* 0x000fe40002800000 */
[C---:B------:R-:W-:Y:S02]  /*4510*/  FSEL R9, R20.reuse, R17, P6 ;  /* 0x0000001114097208 */ /* 0x040fe40003000000 */
[----:B------:R-:W-:Y:S02]  /*4520*/  FSETP.NAN.AND P5, PT, R20, R20, PT ;  /* 0x000000141400720b */ /* 0x000fe40003fa8000 */
[----:B------:R-:W-:Y:S02]  /*4530*/  FSETP.NAN.AND P6, PT, R12, R12, PT ;  /* 0x0000000c0c00720b */ /* 0x000fe40003fc8000 */
[----:B------:R-:W-:Y:S02]  /*4540*/  @!P1 FSEL R20, R20, R9, P5 ;  /* 0x0000000914149208 */ /* 0x000fe40002800000 */
[----:B------:R-:W-:-:S02]  /*4550*/  @P4 FSEL R12, R12, R21, P6 ;  /* 0x000000150c0c4208 */ /* 0x000fc40003000000 */
[----:B------:R-:W-:Y:S02]  /*4560*/  FSEL R13, R7, -INF , !P1 ;  /* 0xff800000070d7808 */ /* 0x000fe40004800000 */
[----:B------:R-:W-:Y:S01]  /*4570*/  FSETP.GEU.AND P4, PT, R42, -INF , PT ;  /* 0xff8000002a00780b */ /* 0x000fe20003f8e000 */
[----:B------:R-:W0:Y:S01]  /*4580*/  SHFL.BFLY PT, R7, R12, 0x10, 0x1f ;  /* 0x0e001f000c077f89 */ /* 0x000e2200000e0000 */
[----:B------:R-:W-:Y:S02]  /*4590*/  FSETP.GT.AND P5, PT, R24, R20, PT ;  /* 0x000000141800720b */ /* 0x000fe40003fa4000 */
[C---:B------:R-:W-:Y:S02]  /*45a0*/  FSETP.GT.AND P6, PT, R13.reuse, R54, PT ;  /* 0x000000360d00720b */ /* 0x040fe40003fc4000 */
[----:B------:R-:W-:Y:S02]  /*45b0*/  FSEL R42, R42, -INF , P4 ;  /* 0xff8000002a2a7808 */ /* 0x000fe40002000000 */
[----:B------:R-:W-:-:S02]  /*45c0*/  FSETP.NAN.AND P4, PT, R13, R13, PT ;  /* 0x0000000d0d00720b */ /* 0x000fc40003f88000 */
[C---:B------:R-:W-:Y:S02]  /*45d0*/  FSEL R54, R13.reuse, R54, P6 ;  /* 0x000000360d367208 */ /* 0x040fe40003000000 */
[----:B------:R-:W-:Y:S02]  /*45e0*/  FSEL R9, R42, -INF , !P1 ;  /* 0xff8000002a097808 */ /* 0x000fe40004800000 */
[C---:B------:R-:W-:Y:S02]  /*45f0*/  FSETP.NAN.AND P6, PT, R24.reuse, R24, PT ;  /* 0x000000181800720b */ /* 0x040fe40003fc8000 */
[----:B------:R-:W-:Y:S02]  /*4600*/  @!P1 FSEL R13, R13, R54, P4 ;  /* 0x000000360d0d9208 */ /* 0x000fe40002000000 */
[----:B------:R-:W-:Y:S02]  /*4610*/  FSETP.GT.AND P4, PT, R9, R50, PT ;  /* 0x000000320900720b */ /* 0x000fe40003f84000 */
[----:B------:R-:W-:-:S02]  /*4620*/  @!P5 FSEL R24, R24, R20, P6 ;  /* 0x000000141818d208 */ /* 0x000fc40003000000 */
[----:B------:R-:W-:Y:S02]  /*4630*/  FSETP.GT.AND P5, PT, R13, R10, PT ;  /* 0x0000000a0d00720b */ /* 0x000fe40003fa4000 */
[----:B------:R-:W-:Y:S02]  /*4640*/  FSEL R50, R9, R50, P4 ;  /* 0x0000003209327208 */ /* 0x000fe40002000000 */
[----:B------:R-:W-:Y:S02]  /*4650*/  FSETP.NAN.AND P4, PT, R12, R12, PT ;  /* 0x0000000c0c00720b */ /* 0x000fe40003f88000 */
[C---:B------:R-:W-:Y:S02]  /*4660*/  FSETP.NAN.AND P6, PT, R13.reuse, R13, PT ;  /* 0x0000000d0d00720b */ /* 0x040fe40003fc8000 */
[----:B------:R-:W-:Y:S02]  /*4670*/  FSEL R8, R13, R10, P5 ;  /* 0x0000000a0d087208 */ /* 0x000fe40002800000 */
[----:B------:R-:W-:-:S02]  /*4680*/  FSETP.NAN.AND P5, PT, R9, R9, PT ;  /* 0x000000090900720b */ /* 0x000fc40003fa8000 */
[----:B------:R-:W-:Y:S02]  /*4690*/  @!P1 FSEL R13, R13, R8, P6 ;  /* 0x000000080d0d9208 */ /* 0x000fe40003000000 */
[----:B------:R-:W-:Y:S02]  /*46a0*/  @!P1 FSEL R9, R9, R50, P5 ;  /* 0x0000003209099208 */ /* 0x000fe40002800000 */
[----:B0-----:R-:W-:Y:S02]  /*46b0*/  FSETP.GEU.AND P6, PT, R12, R7, PT ;  /* 0x000000070c00720b */ /* 0x001fe40003fce000 */
[----:B------:R-:W-:Y:S02]  /*46c0*/  FSETP.GT.AND P5, PT, R24, R13, PT ;  /* 0x0000000d1800720b */ /* 0x000fe40003fa4000 */
[----:B------:R-:W-:Y:S02]  /*46d0*/  @!P4 FSEL R12, R12, R7, !P6 ;  /* 0x000000070c0cc208 */ /* 0x000fe40007000000 */
[----:B------:R-:W-:-:S02]  /*46e0*/  FSETP.GT.AND P6, PT, R9, R14, PT ;  /* 0x0000000e0900720b */ /* 0x000fc40003fc4000 */
[C---:B------:R-:W-:Y:S02]  /*46f0*/  FSETP.NAN.AND P4, PT, R9.reuse, R9, PT ;  /* 0x000000090900720b */ /* 0x040fe40003f88000 */
[C---:B------:R-:W-:Y:S02]  /*4700*/  FSEL R8, R9.reuse, R14, P6 ;  /* 0x0000000e09087208 */ /* 0x040fe40003000000 */
[C---:B------:R-:W-:Y:S02]  /*4710*/  FSETP.NAN.AND P6, PT, R24.reuse, R24, PT ;  /* 0x000000181800720b */ /* 0x040fe40003fc8000 */
[----:B------:R-:W-:Y:S02]  /*4720*/  @!P1 FSEL R9, R9, R8, P4 ;  /* 0x0000000809099208 */ /* 0x000fe40002000000 */
[----:B------:R-:W-:Y:S01]  /*4730*/  @!P5 FSEL R24, R24, R13, P6 ;  /* 0x0000000d1818d208 */ /* 0x000fe20003000000 */
[----:B------:R-:W0:Y:S01]  /*4740*/  SHFL.BFLY PT, R7, R12, 0x8, 0x1f ;  /* 0x0d001f000c077f89 */ /* 0x000e2200000e0000 */
[----:B------:R-:W-:-:S02]  /*4750*/  FSETP.GEU.AND P4, PT, R41, -INF , PT ;  /* 0xff8000002900780b */ /* 0x000fc40003f8e000 */
[----:B------:R-:W-:Y:S02]  /*4760*/  FSETP.GT.AND P5, PT, R24, R9, PT ;  /* 0x000000091800720b */ /* 0x000fe40003fa4000 */
[----:B------:R-:W-:Y:S02]  /*4770*/  FSEL R41, R41, -INF , P4 ;  /* 0xff80000029297808 */ /* 0x000fe40002000000 */
[----:B------:R-:W-:Y:S02]  /*4780*/  FSETP.GEU.AND P4, PT, R40, -INF , PT ;  /* 0xff8000002800780b */ /* 0x000fe40003f8e000 */
[----:B------:R-:W-:Y:S02]  /*4790*/  FSEL R18, R41, -INF , !P1 ;  /* 0xff80000029127808 */ /* 0x000fe40004800000 */
[----:B------:R-:W-:Y:S02]  /*47a0*/  FSETP.NAN.AND P6, PT, R24, R24, PT ;  /* 0x000000181800720b */ /* 0x000fe40003fc8000 */
[----:B------:R-:W-:-:S02]  /*47b0*/  FSEL R40, R40, -INF , P4 ;  /* 0xff80000028287808 */ /* 0x000fc40002000000 */
[----:B------:R-:W-:Y:S02]  /*47c0*/  FSETP.GT.AND P4, PT, R18, R49, PT ;  /* 0x000000311200720b */ /* 0x000fe40003f84000 */
[----:B------:R-:W-:Y:S02]  /*47d0*/  @!P5 FSEL R24, R24, R9, P6 ;  /* 0x000000091818d208 */ /* 0x000fe40003000000 */
[----:B------:R-:W-:Y:S02]  /*47e0*/  FSEL R9, R40, -INF , !P1 ;  /* 0xff80000028097808 */ /* 0x000fe40004800000 */
[C---:B------:R-:W-:Y:S02]  /*47f0*/  FSETP.NAN.AND P5, PT, R18.reuse, R18, PT ;  /* 0x000000121200720b */ /* 0x040fe40003fa8000 */
[----:B------:R-:W-:Y:S02]  /*4800*/  FSEL R49, R18, R49, P4 ;  /* 0x0000003112317208 */ /* 0x000fe40002000000 */
[----:B------:R-:W-:-:S02]  /*4810*/  FSETP.GT.AND P4, PT, R9, R48, PT ;  /* 0x000000300900720b */ /* 0x000fc40003f84000 */
[----:B------:R-:W-:Y:S02]  /*4820*/  FSETP.GEU.AND P6, PT, R43, -INF , PT ;  /* 0xff8000002b00780b */ /* 0x000fe40003fce000 */
[----:B------:R-:W-:Y:S02]  /*4830*/  @!P1 FSEL R18, R18, R49, P5 ;  /* 0x0000003112129208 */ /* 0x000fe40002800000 */
[----:B------:R-:W-:Y:S02]  /*4840*/  FSEL R48, R9, R48, P4 ;  /* 0x0000003009307208 */ /* 0x000fe40002000000 */
[----:B0-----:R-:W-:Y:S02]  /*4850*/  FSETP.GEU.AND P4, PT, R12, R7, PT ;  /* 0x000000070c00720b */ /* 0x001fe40003f8e000 */
[----:B------:R-:W-:Y:S02]  /*4860*/  FSEL R43, R43, -INF , P6 ;  /* 0xff8000002b2b7808 */ /* 0x000fe40003000000 */
[----:B------:R-:W-:-:S02]  /*4870*/  FSETP.NAN.AND P5, PT, R9, R9, PT ;  /* 0x000000090900720b */ /* 0x000fc40003fa8000 */
[CC--:B------:R-:W-:Y:S02]  /*4880*/  FSETP.GT.AND P6, PT, R18.reuse, R11.reuse, PT ;  /* 0x0000000b1200720b */ /* 0x0c0fe40003fc4000 */
[----:B------:R-:W-:Y:S02]  /*4890*/  @!P1 FSEL R9, R9, R48, P5 ;  /* 0x0000003009099208 */ /* 0x000fe40002800000 */
[C---:B------:R-:W-:Y:S02]  /*48a0*/  FSETP.NAN.AND P5, PT, R18.reuse, R18, PT ;  /* 0x000000121200720b */ /* 0x040fe40003fa8000 */
[----:B------:R-:W-:Y:S02]  /*48b0*/  FSEL R13, R18, R11, P6 ;  /* 0x0000000b120d7208 */ /* 0x000fe40003000000 */
[----:B------:R-:W-:Y:S02]  /*48c0*/  FSETP.NAN.AND P6, PT, R12, R12, PT ;  /* 0x0000000c0c00720b */ /* 0x000fe40003fc8000 */
[----:B------:R-:W-:-:S02]  /*48d0*/  @!P1 FSEL R18, R18, R13, P5 ;  /* 0x0000000d12129208 */ /* 0x000fc40002800000 */
[----:B------:R-:W-:Y:S02]  /*48e0*/  FSEL R8, R43, -INF , !P1 ;  /* 0xff8000002b087808 */ /* 0x000fe40004800000 */
[----:B------:R-:W-:Y:S02]  /*48f0*/  @P4 FSEL R12, R12, R7, P6 ;  /* 0x000000070c0c4208 */ /* 0x000fe40003000000 */
[----:B------:R-:W-:Y:S02]  /*4900*/  FSETP.GT.AND P4, PT, R24, R18, PT ;  /* 0x000000121800720b */ /* 0x000fe40003f84000 */
[CC--:B------:R-:W-:Y:S02]  /*4910*/  FSETP.GT.AND P5, PT, R8.reuse, R51.reuse, PT ;  /* 0x000000330800720b */ /* 0x0c0fe40003fa4000 */
[----:B------:R-:W-:Y:S01]  /*4920*/  FSETP.GT.AND P6, PT, R9, R22, PT ;  /* 0x000000160900720b */ /* 0x000fe20003fc4000 */
[----:B------:R-:W0:Y:S01]  /*4930*/  SHFL.BFLY PT, R7, R12, 0x4, 0x1f ;  /* 0x0c801f000c077f89 */ /* 0x000e2200000e0000 */
[----:B------:R-:W-:-:S02]  /*4940*/  FSEL R51, R8, R51, P5 ;  /* 0x0000003308337208 */ /* 0x000fc40002800000 */
[C---:B------:R-:W-:Y:S02]  /*4950*/  FSETP.NAN.AND P5, PT, R9.reuse, R9, PT ;  /* 0x000000090900720b */ /* 0x040fe40003fa8000 */
[C---:B------:R-:W-:Y:S02]  /*4960*/  FSEL R20, R9.reuse, R22, P6 ;  /* 0x0000001609147208 */ /* 0x040fe40003000000 */
[----:B------:R-:W-:Y:S02]  /*4970*/  FSETP.NAN.AND P6, PT, R24, R24, PT ;  /* 0x000000181800720b */ /* 0x000fe40003fc8000 */
[----:B------:R-:W-:Y:S02]  /*4980*/  @!P1 FSEL R9, R9, R20, P5 ;  /* 0x0000001409099208 */ /* 0x000fe40002800000 */
[----:B------:R-:W-:Y:S02]  /*4990*/  FSETP.NAN.AND P5, PT, R8, R8, PT ;  /* 0x000000080800720b */ /* 0x000fe40003fa8000 */
[----:B------:R-:W-:-:S02]  /*49a0*/  @!P4 FSEL R24, R24, R18, P6 ;  /* 0x000000121818c208 */ /* 0x000fc40003000000 */
[----:B------:R-:W-:Y:S02]  /*49b0*/  @!P1 FSEL R8, R8, R51, P5 ;  /* 0x0000003308089208 */ /* 0x000fe40002800000 */
[----:B------:R-:W-:Y:S02]  /*49c0*/  FSETP.GT.AND P5, PT, R24, R9, PT ;  /* 0x000000091800720b */ /* 0x000fe40003fa4000 */
[CC--:B------:R-:W-:Y:S02]  /*49d0*/  FSETP.GT.AND P6, PT, R8.reuse, R19.reuse, PT ;  /* 0x000000130800720b */ /* 0x0c0fe40003fc4000 */
[C---:B------:R-:W-:Y:S02]  /*49e0*/  FSETP.NAN.AND P4, PT, R8.reuse, R8, PT ;  /* 0x000000080800720b */ /* 0x040fe40003f88000 */
[----:B------:R-:W-:Y:S02]  /*49f0*/  FSEL R13, R8, R19, P6 ;  /* 0x00000013080d7208 */ /* 0x000fe40003000000 */
[----:B------:R-:W-:-:S02]  /*4a00*/  FSETP.NAN.AND P6, PT, R24, R24, PT ;  /* 0x000000181800720b */ /* 0x000fc40003fc8000 */
[----:B------:R-:W-:Y:S02]  /*4a10*/  @!P1 FSEL R8, R8, R13, P4 ;  /* 0x0000000d08089208 */ /* 0x000fe40002000000 */
[----:B0-----:R-:W-:Y:S02]  /*4a20*/  FSETP.GEU.AND P4, PT, R12, R7, PT ;  /* 0x000000070c00720b */ /* 0x001fe40003f8e000 */
[----:B------:R-:W-:-:S04]  /*4a30*/  @!P5 FSEL R24, R24, R9, P6 ;  /* 0x000000091818d208 */ /* 0x000fc80003000000 */
[----:B------:R-:W-:Y:S02]  /*4a40*/  FSETP.GT.AND P5, PT, R24, R8, PT ;  /* 0x000000081800720b */ /* 0x000fe40003fa4000 */
[----:B------:R-:W-:-:S05]  /*4a50*/  FSETP.NAN.AND P6, PT, R12, R12, PT ;  /* 0x0000000c0c00720b */ /* 0x000fca0003fc8000 */
[----:B------:R-:W-:Y:S02]  /*4a60*/  @P4 FSEL R12, R12, R7, P6 ;  /* 0x000000070c0c4208 */ /* 0x000fe40003000000 */
[----:B------:R-:W-:-:S04]  /*4a70*/  FSETP.NAN.AND P4, PT, R24, R24, PT ;  /* 0x000000181800720b */ /* 0x000fc80003f88000 */
[----:B------:R-:W-:-:S05]  /*4a80*/  @!P5 FSEL R24, R24, R8, P4 ;  /* 0x000000081818d208 */ /* 0x000fca0002000000 */
[----:B------:R-:W0:Y:S01]  /*4a90*/  SHFL.BFLY PT, R8, R24, 0x10, 0x1f ;  /* 0x0e001f0018087f89 */ /* 0x000e2200000e0000 */
[----:B------:R-:W-:-:S03]  /*4aa0*/  FSETP.NAN.AND P6, PT, R24, R24, PT ;  /* 0x000000181800720b */ /* 0x000fc60003fc8000 */
[----:B------:R-:W1:Y:S01]  /*4ab0*/  SHFL.BFLY PT, R7, R12, 0x2, 0x1f ;  /* 0x0c401f000c077f89 */ /* 0x000e6200000e0000 */
[----:B0-----:R-:W-:-:S09]  /*4ac0*/  FSETP.GT.AND P5, PT, R24, R8, PT ;  /* 0x000000081800720b */ /* 0x001fd20003fa4000 */
[----:B------:R-:W-:-:S05]  /*4ad0*/  @!P6 FSEL R24, R24, R8, P5 ;  /* 0x000000081818e208 */ /* 0x000fca0002800000 */
[----:B------:R-:W0:Y:S01]  /*4ae0*/  SHFL.BFLY PT, R8, R24, 0x8, 0x1f ;  /* 0x0d001f0018087f89 */ /* 0x000e2200000e0000 */
[C---:B-1----:R-:W-:Y:S02]  /*4af0*/  FSETP.GEU.AND P4, PT, R12.reuse, R7, PT ;  /* 0x000000070c00720b */ /* 0x042fe40003f8e000 */
[----:B------:R-:W-:-:S11]  /*4b00*/  FSETP.NAN.AND P5, PT, R12, R12, PT ;  /* 0x0000000c0c00720b */ /* 0x000fd60003fa8000 */
[----:B------:R-:W-:-:S05]  /*4b10*/  @P4 FSEL R12, R12, R7, P5 ;  /* 0x000000070c0c4208 */ /* 0x000fca0002800000 */
[----:B------:R-:W1:Y:S01]  /*4b20*/  SHFL.BFLY PT, R7, R12, 0x1, 0x1f ;  /* 0x0c201f000c077f89 */ /* 0x000e6200000e0000 */
[C---:B0-----:R-:W-:Y:S02]  /*4b30*/  FSETP.GT.AND P5, PT, R24.reuse, R8, PT ;  /* 0x000000081800720b */ /* 0x041fe40003fa4000 */
[----:B------:R-:W-:Y:S02]  /*4b40*/  FSETP.NAN.AND P6, PT, R24, R24, PT ;  /* 0x000000181800720b */ /* 0x000fe40003fc8000 */
[----:B------:R-:W-:Y:S02]  /*4b50*/  F2FP.BF16.PACK_AB R16, R25, R16 ;  /* 0x000000101910723e */ /* 0x000fe400000010ff */
[----:B------:R-:W-:Y:S02]  /*4b60*/  F2FP.BF16.PACK_AB R17, R10, R17 ;  /* 0x000000110a11723e */ /* 0x000fe400000010ff */
[----:B------:R-:W-:Y:S02]  /*4b70*/  F2FP.BF16.PACK_AB R18, R11, R14 ;  /* 0x0000000e0b12723e */ /* 0x000fe400000010ff */
[----:B------:R-:W-:-:S03]  /*4b80*/  F2FP.BF16.PACK_AB R19, R19, R22 ;  /* 0x000000161313723e */ /* 0x000fc600000010ff */
[----:B------:R-:W-:Y:S01]  /*4b90*/  @!P5 FSEL R24, R24, R8, P6 ;  /* 0x000000081818d208 */ /* 0x000fe20003000000 */
[----:B------:R-:W-:-:S05]  /*4ba0*/  IMAD.WIDE R8, R55, R0, c[0x0][0x1a8] ;  /* 0x00006a0037087625 */ /* 0x000fca00078e0200 */
[----:B------:R-:W-:Y:S04]  /*4bb0*/  @!P1 STG.E.128 [R8.64], R16 ;  /* 0x0000001008009986 */ /* 0x000fe8000c101d04 */
[----:B------:R-:W-:Y:S01]  /*4bc0*/  BAR.SYNC.DEFER_BLOCKING 0x0 ;  /* 0x0000000000007b1d */ /* 0x000fe20000010000 */
[C---:B-1----:R-:W-:Y:S02]  /*4bd0*/  FSETP.GEU.AND P4, PT, R12.reuse, R7, PT ;  /* 0x000000070c00720b */ /* 0x042fe40003f8e000 */
[----:B------:R-:W-:-:S11]  /*4be0*/  FSETP.NAN.AND P5, PT, R12, R12, PT ;  /* 0x0000000c0c00720b */ /* 0x000fd60003fa8000 */
[----:B------:R-:W-:-:S05]  /*4bf0*/  @P4 SEL R12, R12, R7, P5 ;  /* 0x000000070c0c4207 */ /* 0x000fca0002800000 */
[----:B------:R-:W-:Y:S04]  /*4c00*/  @!P3 STS [R45], R12 ;  /* 0x0000000c2d00b388 */ /* 0x000fe80000000800 */
[----:B------:R-:W-:Y:S06]  /*4c10*/  BAR.SYNC.DEFER_BLOCKING 0x0 ;  /* 0x0000000000007b1d */ /* 0x000fec0000010000 */
[----:B------:R-:W0:Y:S04]  /*4c20*/  SHFL.BFLY PT, R7, R24, 0x4, 0x1f ;  /* 0x0c801f0018077f89 */ /* 0x000e2800000e0000 */
[----:B------:R-:W1:Y:S01]  /*4c30*/  @!P2 LDS R6, [R4.X4] ;  /* 0x000000000406a984 */ /* 0x000e620000004800 */
[----:B0-----:R-:W-:-:S02]  /*4c40*/  FSETP.GT.AND P4, PT, R24, R7, PT ;  /* 0x000000071800720b */ /* 0x001fc40003f84000 */
[----:B------:R-:W-:-:S11]  /*4c50*/  FSETP.NAN.AND P5, PT, R24, R24, PT ;  /* 0x000000181800720b */ /* 0x000fd60003fa8000 */
[----:B------:R-:W-:Y:S02]  /*4c60*/  @!P4 FSEL R24, R24, R7, P5 ;  /* 0x000000071818c208 */ /* 0x000fe40002800000 */
[----:B-1----:R-:W0:Y:S04]  /*4c70*/  SHFL.BFLY PT, R7, R6, 0x2, 0x1f ;  /* 0x0c401f0006077f89 */ /* 0x002e2800000e0000 */
[----:B------:R-:W1:Y:S01]  /*4c80*/  SHFL.BFLY PT, R10, R24, 0x2, 0x1f ;  /* 0x0c401f00180a7f89 */ /* 0x000e6200000e0000 */
[C---:B------:R-:W-:Y:S02]  /*4c90*/  FSETP.NAN.AND P5, PT, R6.reuse, R6, PT ;  /* 0x000000060600720b */ /* 0x040fe40003fa8000 */
[----:B0-----:R-:W-:-:S04]  /*4ca0*/  FSETP.GEU.AND P6, PT, R6, R7, PT ;  /* 0x000000070600720b */ /* 0x001fc80003fce000 */
[----:B------:R-:W-:-:S04]  /*4cb0*/  FSEL R7, R6, R7, !P6 ;  /* 0x0000000706077208 */ /* 0x000fc80007000000 */
[----:B------:R-:W-:-:S05]  /*4cc0*/  FSEL R7, R6, R7, P5 ;  /* 0x0000000706077208 */ /* 0x000fca0002800000 */
[----:B------:R-:W0:Y:S01]  /*4cd0*/  SHFL.BFLY PT, R8, R7, 0x1, 0x1f ;  /* 0x0c201f0007087f89 */ /* 0x000e2200000e0000 */
[C---:B-1----:R-:W-:Y:S02]  /*4ce0*/  FSETP.GT.AND P4, PT, R24.reuse, R10, PT ;  /* 0x0000000a1800720b */ /* 0x042fe40003f84000 */
[----:B------:R-:W-:-:S11]  /*4cf0*/  FSETP.NAN.AND P6, PT, R24, R24, PT ;  /* 0x000000181800720b */ /* 0x000fd60003fc8000 */
[----:B------:R-:W-:Y:S02]  /*4d00*/  @!P4 FSEL R24, R24, R10, P6 ;  /* 0x0000000a1818c208 */ /* 0x000fe40003000000 */
[C---:B0-----:R-:W-:Y:S02]  /*4d10*/  FSETP.GEU.AND P6, PT, R7.reuse, R8, PT ;  /* 0x000000080700720b */ /* 0x041fe40003fce000 */
[----:B------:R-:W-:-:S11]  /*4d20*/  FSETP.NAN.AND P5, PT, R7, R7, PT ;  /* 0x000000070700720b */ /* 0x000fd60003fa8000 */
[----:B------:R-:W-:-:S05]  /*4d30*/  @P6 SEL R7, R7, R8, P5 ;  /* 0x0000000807076207 */ /* 0x000fca0002800000 */
[----:B------:R-:W-:Y:S04]  /*4d40*/  @P0 STS [R4.X4], R7 ;  /* 0x0000000704000388 */ /* 0x000fe80000004800 */
[----:B------:R-:W-:Y:S06]  /*4d50*/  BAR.SYNC.DEFER_BLOCKING 0x0 ;  /* 0x0000000000007b1d */ /* 0x000fec0000010000 */
[----:B------:R-:W0:Y:S01]  /*4d60*/  SHFL.BFLY PT, R9, R24, 0x1, 0x1f ;  /* 0x0c201f0018097f89 */ /* 0x000e2200000e0000 */
[----:B------:R-:W-:-:S03]  /*4d70*/  FSETP.NAN.AND P5, PT, R24, R24, PT ;  /* 0x000000181800720b */ /* 0x000fc60003fa8000 */
[----:B------:R-:W-:Y:S04]  /*4d80*/  LDS R14, [RZ] ;  /* 0x00000000ff0e7984 */ /* 0x000fe80000000800 */
[----:B------:R-:W-:Y:S01]  /*4d90*/  BAR.SYNC.DEFER_BLOCKING 0x0 ;  /* 0x0000000000007b1d */ /* 0x000fe20000010000 */
[----:B0-----:R-:W-:-:S13]  /*4da0*/  FSETP.GT.AND P4, PT, R24, R9, PT ;  /* 0x000000091800720b */ /* 0x001fda0003f84000 */
[----:B------:R-:W-:-:S05]  /*4db0*/  @!P4 SEL R24, R24, R9, P5 ;  /* 0x000000091818c207 */ /* 0x000fca0002800000 */
[----:B------:R-:W-:Y:S04]  /*4dc0*/  @!P3 STS [R45], R24 ;  /* 0x000000182d00b388 */ /* 0x000fe80000000800 */
[----:B------:R-:W-:Y:S06]  /*4dd0*/  BAR.SYNC.DEFER_BLOCKING 0x0 ;  /* 0x0000000000007b1d */ /* 0x000fec0000010000 */
[----:B------:R-:W0:Y:S04]  /*4de0*/  @!P2 LDS R5, [R4.X4] ;  /* 0x000000000405a984 */ /* 0x000e280000004800 */
[----:B0-----:R-:W0:Y:S01]  /*4df0*/  SHFL.BFLY PT, R6, R5, 0x2, 0x1f ;  /* 0x0c401f0005067f89 */ /* 0x001e2200000e0000 */
[----:B------:R-:W-:-:S02]  /*4e00*/  FSETP.NAN.AND P3, PT, R5, R5, PT ;  /* 0x000000050500720b */ /* 0x000fc40003f68000 */
[----:B0-----:R-:W-:-:S04]  /*4e10*/  FSETP.GT.AND P2, PT, R5, R6, PT ;  /* 0x000000060500720b */ /* 0x001fc80003f44000 */
[----:B------:R-:W-:-:S04]  /*4e20*/  FSEL R6, R5, R6, P2 ;  /* 0x0000000605067208 */ /* 0x000fc80001000000 */
[----:B------:R-:W-:-:S05]  /*4e30*/  FSEL R7, R5, R6, P3 ;  /* 0x0000000605077208 */ /* 0x000fca0001800000 */
[----:B------:R-:W0:Y:S01]  /*4e40*/  SHFL.BFLY PT, R6, R7, 0x1, 0x1f ;  /* 0x0c201f0007067f89 */ /* 0x000e2200000e0000 */
[C---:B------:R-:W-:Y:S02]  /*4e50*/  FSETP.NAN.AND P3, PT, R7.reuse, R7, PT ;  /* 0x000000070700720b */ /* 0x040fe40003f68000 */
[----:B0-----:R-:W-:-:S13]  /*4e60*/  FSETP.GT.AND P2, PT, R7, R6, PT ;  /* 0x000000060700720b */ /* 0x001fda0003f44000 */
[----:B------:R-:W-:-:S05]  /*4e70*/  @!P2 SEL R7, R7, R6, P3 ;  /* 0x000000060707a207 */ /* 0x000fca0001800000 */
[----:B------:R0:W-:Y:S04]  /*4e80*/  @P0 STS [R4.X4], R7 ;  /* 0x0000000704000388 */ /* 0x0001e80000004800 */
[----:B------:R-:W-:Y:S06]  /*4e90*/  BAR.SYNC.DEFER_BLOCKING 0x0 ;  /* 0x0000000000007b1d */ /* 0x000fec0000010000 */
[----:B------:R-:W1:Y:S01]  /*4ea0*/  LDS R15, [RZ] ;  /* 0x00000000ff0f7984 */ /* 0x000e620000000800 */
[----:B------:R-:W-:Y:S01]  /*4eb0*/  IMAD.SHL.U32 R6, R4, 0x8, RZ ;  /* 0x0000000804067824 */ /* 0x000fe200078e00ff */
[----:B------:R-:W-:Y:S01]  /*4ec0*/  SHF.R.S32.HI R9, RZ, 0x1f, R2 ;  /* 0x0000001fff097819 */ /* 0x000fe20000011402 */
[C---:B------:R-:W-:Y:S01]  /*4ed0*/  IMAD.SHL.U32 R12, R2.reuse, 0x2, RZ ;  /* 0x00000002020c7824 */ /* 0x040fe200078e00ff */
[----:B------:R-:W-:Y:S01]  /*4ee0*/  ISETP.EQ.AND P0, PT, R3, RZ, !P1 ;  /* 0x000000ff0300720c */ /* 0x000fe20004f02270 */
[----:B------:R-:W-:Y:S01]  /*4ef0*/  IMAD R5, R2, 0xc00, RZ ;  /* 0x00000c0002057824 */ /* 0x000fe200078e02ff */
[----:B------:R-:W-:-:S02]  /*4f00*/  LOP3.LUT R6, R6, 0x3f8, RZ, 0xc0, !PT ;  /* 0x000003f806067812 */ /* 0x000fc400078ec0ff */
[----:B------:R-:W-:Y:S02]  /*4f10*/  SHF.L.U64.HI R8, R2, 0x1, R9 ;  /* 0x0000000102087819 */ /* 0x000fe40000010209 */
[----:B------:R-:W-:Y:S02]  /*4f20*/  IADD3 R10, P2, R12, c[0x0][0x1b0], RZ ;  /* 0x00006c000c0a7a10 */ /* 0x000fe40007f5e0ff */
[----:B------:R-:W-:Y:S02]  /*4f30*/  LOP3.LUT R3, R6, R5, RZ, 0xfc, !PT ;  /* 0x0000000506037212 */ /* 0x000fe400078efcff */
[----:B------:R-:W-:Y:S01]  /*4f40*/  IADD3 R12, P3, R12, c[0x0][0x1b8], RZ ;  /* 0x00006e000c0c7a10 */ /* 0x000fe20007f7e0ff */
[----:B0-----:R-:W-:Y:S01]  /*4f50*/  CS2R R4, SRZ ;  /* 0x0000000000047805 */ /* 0x001fe2000001ff00 */
[C---:B------:R-:W-:Y:S01]  /*4f60*/  IADD3.X R11, R8.reuse, c[0x0][0x1b4], RZ, P2, !PT ;  /* 0x00006d00080b7a10 */ /* 0x040fe200017fe4ff */
[----:B------:R-:W-:Y:S01]  /*4f70*/  CS2R R6, SRZ ;  /* 0x0000000000067805 */ /* 0x000fe2000001ff00 */
[----:B------:R-:W-:Y:S01]  /*4f80*/  IADD3.X R13, R8, c[0x0][0x1bc], RZ, P3, !PT ;  /* 0x00006f00080d7a10 */ /* 0x000fe20001ffe4ff */
[----:B------:R-:W-:Y:S01]  /*4f90*/  IMAD.WIDE R8, R3, R0, c[0x0][0x1a8] ;  /* 0x00006a0003087625 */ /* 0x000fe200078e0200 */
[----:B-1----:R-:W-:-:S04]  /*4fa0*/  F2FP.BF16.PACK_AB R2, R15, R14 ;  /* 0x0000000e0f02723e */ /* 0x002fc800000010ff */
[----:B------:R-:W-:Y:S01]  /*4fb0*/  PRMT R16, R2, 0x7632, R16 ;  /* 0x0000763202107816 */ /* 0x000fe20000000010 */
[----:B------:R0:W-:Y:S04]  /*4fc0*/  @P0 STG.E.U16 [R10.64], R2 ;  /* 0x000000020a000986 */ /* 0x0001e8000c101504 */
[----:B------:R1:W-:Y:S04]  /*4fd0*/  @P0 STG.E.U16 [R12.64], R16 ;  /* 0x000000100c000986 */ /* 0x0003e8000c101504 */
[----:B------:R2:W3:Y:S01]  /*4fe0*/  @!P1 LDG.E.EF.128 R4, [R8.64] ;  /* 0x0000000408049981 */ /* 0x0004e2000c0e1d00 */
[----:B------:R-:W-:-:S04]  /*4ff0*/  FSETP.GE.AND P0, PT, R14, RZ, PT ;  /* 0x000000ff0e00720b */ /* 0x000fc80003f06000 */
[----:B------:R-:W-:-:S05]  /*5000*/  FSEL R14, R14, RZ, !P0 ;  /* 0x000000ff0e0e7208 */ /* 0x000fca0004000000 */
[----:B------:R-:W-:Y:S01]  /*5010*/  FADD R14, RZ, -R14 ;  /* 0x8000000eff0e7221 */ /* 0x000fe20000000000 */
[----:B------:R-:W-:-:S04]  /*5020*/  FSETP.GTU.AND P2, PT, R15, RZ, PT ;  /* 0x000000ff0f00720b */ /* 0x000fc80003f4c000 */
[----:B------:R-:W-:Y:S02]  /*5030*/  FSETP.NAN.AND P0, PT, R14, R14, PT ;  /* 0x0000000e0e00720b */ /* 0x000fe40003f08000 */
[----:B------:R-:W-:-:S04]  /*5040*/  FSEL R15, R15, RZ, P2 ;  /* 0x000000ff0f0f7208 */ /* 0x000fc80001000000 */
[----:B------:R-:W-:-:S07]  /*5050*/  FSETP.GT.AND P2, PT, R14, R15, PT ;  /* 0x0000000f0e00720b */ /* 0x000fce0003f44000 */
[----:B------:R-:W-:-:S05]  /*5060*/  @!P0 FSEL R14, R14, R15, P2 ;  /* 0x0000000f0e0e8208 */ /* 0x000fca0001000000 */
[----:B------:R-:W-:-:S05]  /*5070*/  FMUL R14, R14, 0.0078740157186985015869 ;  /* 0x3c0102040e0e7820 */ /* 0x000fca0000400000 */
[C---:B------:R-:W-:Y:S02]  /*5080*/  FSETP.GT.AND P0, PT, R14.reuse, 9.9999997473787516356e-06, PT ;  /* 0x3727c5ac0e00780b */ /* 0x040fe40003f04000 */
[----:B------:R-:W-:-:S11]  /*5090*/  FSETP.NAN.AND P2, PT, R14, R14, PT ;  /* 0x0000000e0e00720b */ /* 0x000fd60003f48000 */
[----:B------:R-:W-:-:S04]  /*50a0*/  @!P0 FSEL R14, R14, 9.9999997473787516356e-06, P2 ;  /* 0x3727c5ac0e0e8808 */ /* 0x000fc80001000000 */
[C---:B------:R-:W-:Y:S02]  /*50b0*/  FSETP.GT.AND P0, PT, |R14|.reuse, 8.50705917302346158658e+37, PT ;  /* 0x7e8000000e00780b */ /* 0x040fe40003f04200 */
[----:B------:R-:W-:Y:S01]  /*50c0*/  FSETP.GEU.AND P2, PT, |R14|, 1.175494350822287508e-38, PT ;  /* 0x008000000e00780b */ /* 0x000fe20003f4e200 */
[----:B--2---:R-:W-:-:S10]  /*50d0*/  IMAD.MOV.U32 R9, RZ, RZ, 0x3f800000 ;  /* 0x3f800000ff097424 */ /* 0x004fd400078e00ff */
[----:B------:R-:W-:-:S04]  /*50e0*/  @P0 FMUL R14, R14, 0.25 ;  /* 0x3e8000000e0e0820 */ /* 0x000fc80000400000 */
[----:B------:R-:W-:-:S04]  /*50f0*/  @!P2 FMUL R14, R14, 16777216 ;  /* 0x4b8000000e0ea820 */ /* 0x000fc80000400000 */
[----:B0-----:R-:W0:Y:S01]  /*5100*/  MUFU.RCP R2, R14 ;  /* 0x0000000e00027308 */ /* 0x001e220000001000 */
[----:B------:R-:W-:-:S05]  /*5110*/  FSEL R9, R9, 0.25, !P0 ;  /* 0x3e80000009097808 */ /* 0x000fca0004000000 */
[----:B------:R-:W-:-:S04]  /*5120*/  @!P2 FMUL R9, R9, 16777216 ;  /* 0x4b8000000909a820 */ /* 0x000fc80000400000 */
[----:B0-----:R-:W-:Y:S01]  /*5130*/  FMUL R2, R2, R9 ;  /* 0x0000000902027220 */ /* 0x001fe20000400000 */
[C---:B---3--:R-:W-:Y:S01]  /*5140*/  PRMT R8, R4.reuse, 0x7632, R8 ;  /* 0x0000763204087816 */ /* 0x048fe20000000008 */
[----:B------:R-:W-:-:S04]  /*5150*/  IMAD.U32 R9, R4, 0x10000, RZ ;  /* 0x0001000004097824 */ /* 0x000fc800078e00ff */
[----:B------:R-:W-:-:S04]  /*5160*/  IMAD.U32 R11, R8, 0x10000, RZ ;  /* 0x00010000080b7824 */ /* 0x000fc800078e00ff */
[C---:B------:R-:W-:Y:S01]  /*5170*/  FMUL R11, R2.reuse, R11 ;  /* 0x0000000b020b7220 */ /* 0x040fe20000400000 */
[----:B------:R-:W-:Y:S01]  /*5180*/  FMUL R8, R2, R9 ;  /* 0x0000000902087220 */ /* 0x000fe20000400000 */
[C---:B------:R-:W-:Y:S01]  /*5190*/  IMAD.U32 R9, R5.reuse, 0x10000, RZ ;  /* 0x0001000005097824 */ /* 0x040fe200078e00ff */
[----:B------:R-:W-:-:S03]  /*51a0*/  PRMT R5, R5, 0x7632, R5 ;  /* 0x0000763205057816 */ /* 0x000fc60000000005 */
[----:B------:R-:W0:Y:S01]  /*51b0*/  FRND R11, R11 ;  /* 0x0000000b000b7307 */ /* 0x000e220000201000 */
[----:B------:R-:W-:Y:S01]  /*51c0*/  FMUL R10, R2, R9 ;  /* 0x00000009020a7220 */ /* 0x000fe20000400000 */
[----:B------:R-:W-:Y:S01]  /*51d0*/  IMAD.U32 R5, R5, 0x10000, RZ ;  /* 0x0001000005057824 */ /* 0x000fe200078e00ff */
[----:B------:R-:W-:-:S05]  /*51e0*/  PRMT R4, R6, 0x7632, R4 ;  /* 0x0000763206047816 */ /* 0x000fca0000000004 */
[----:B------:R-:W2:Y:S01]  /*51f0*/  FRND R8, R8 ;  /* 0x0000000800087307 */ /* 0x000ea20000201000 */
[----:B-1----:R-:W-:Y:S01]  /*5200*/  FMUL R12, R2, R5 ;  /* 0x00000005020c7220 */ /* 0x002fe20000400000 */
[----:B------:R-:W-:-:S06]  /*5210*/  IMAD.U32 R9, R4, 0x10000, RZ ;  /* 0x0001000004097824 */ /* 0x000fcc00078e00ff */
[----:B------:R-:W1:Y:S01]  /*5220*/  FRND R10, R10 ;  /* 0x0000000a000a7307 */ /* 0x000e620000201000 */
[----:B------:R-:W-:Y:S01]  /*5230*/  FMUL R9, R2, R9 ;  /* 0x0000000902097220 */ /* 0x000fe20000400000 */
[----:B------:R-:W-:Y:S01]  /*5240*/  IMAD.U32 R5, R6, 0x10000, RZ ;  /* 0x0001000006057824 */ /* 0x000fe200078e00ff */
[----:B0-----:R-:W-:-:S05]  /*5250*/  FSETP.GT.AND P2, PT, R11, -127, PT ;  /* 0xc2fe00000b00780b */ /* 0x001fca0003f44000 */
[----:B------:R-:W0:Y:S01]  /*5260*/  FRND R12, R12 ;  /* 0x0000000c000c7307 */ /* 0x000e220000201000 */
[----:B------:R-:W-:Y:S01]  /*5270*/  FMUL R4, R2, R5 ;  /* 0x0000000502047220 */ /* 0x000fe20000400000 */
[----:B--2---:R-:W-:Y:S01]  /*5280*/  FSETP.GT.AND P3, PT, R8, -127, PT ;  /* 0xc2fe00000800780b */ /* 0x004fe20003f64000 */
[C---:B------:R-:W-:Y:S01]  /*5290*/  IMAD.U32 R5, R7.reuse, 0x10000, RZ ;  /* 0x0001000007057824 */ /* 0x040fe200078e00ff */
[----:B------:R-:W-:-:S04]  /*52a0*/  PRMT R7, R7, 0x7632, R7 ;  /* 0x0000763207077816 */ /* 0x000fc80000000007 */
[----:B------:R-:W2:Y:S01]  /*52b0*/  FRND R9, R9 ;  /* 0x0000000900097307 */ /* 0x000ea20000201000 */
[----:B------:R-:W-:Y:S02]  /*52c0*/  FSETP.NAN.AND P4, PT, R11, R11, PT ;  /* 0x0000000b0b00720b */ /* 0x000fe40003f88000 */
[----:B-1----:R-:W-:Y:S01]  /*52d0*/  FSETP.GT.AND P0, PT, R10, -127, PT ;  /* 0xc2fe00000a00780b */ /* 0x002fe20003f04000 */
[----:B------:R-:W-:-:S04]  /*52e0*/  FMUL R5, R2, R5 ;  /* 0x0000000502057220 */ /* 0x000fc80000400000 */
[----:B------:R-:W1:Y:S01]  /*52f0*/  FRND R4, R4 ;  /* 0x0000000400047307 */ /* 0x000e620000201000 */
[----:B------:R-:W-:Y:S01]  /*5300*/  IMAD.U32 R7, R7, 0x10000, RZ ;  /* 0x0001000007077824 */ /* 0x000fe200078e00ff */
[----:B------:R-:W-:Y:S02]  /*5310*/  @!P2 FSEL R11, R11, -127, P4 ;  /* 0xc2fe00000b0ba808 */ /* 0x000fe40002000000 */
[----:B------:R-:W-:Y:S02]  /*5320*/  FSETP.NAN.AND P4, PT, R8, R8, PT ;  /* 0x000000080800720b */ /* 0x000fe40003f88000 */
[----:B0-----:R-:W-:Y:S01]  /*5330*/  FSETP.GT.AND P2, PT, R12, -127, PT ;  /* 0xc2fe00000c00780b */ /* 0x001fe20003f44000 */
[----:B------:R-:W-:Y:S01]  /*5340*/  FMUL R7, R2, R7 ;  /* 0x0000000702077220 */ /* 0x000fe20000400000 */
[----:B------:R-:W-:Y:S01]  /*5350*/  @!P3 FSEL R8, R8, -127, P4 ;  /* 0xc2fe00000808b808 */ /* 0x000fe20002000000 */
[----:B------:R-:W0:Y:S01]  /*5360*/  FRND R5, R5 ;  /* 0x0000000500057307 */ /* 0x000e220000201000 */
[----:B------:R-:W-:-:S02]  /*5370*/  FSETP.NAN.AND P4, PT, R10, R10, PT ;  /* 0x0000000a0a00720b */ /* 0x000fc40003f88000 */
[C---:B--2---:R-:W-:Y:S02]  /*5380*/  FSETP.GT.AND P3, PT, R9.reuse, -127, PT ;  /* 0xc2fe00000900780b */ /* 0x044fe40003f64000 */
[----:B------:R-:W-:Y:S02]  /*5390*/  @!P0 FSEL R10, R10, -127, P4 ;  /* 0xc2fe00000a0a8808 */ /* 0x000fe40002000000 */
[----:B------:R-:W-:Y:S01]  /*53a0*/  FSETP.NAN.AND P4, PT, R12, R12, PT ;  /* 0x0000000c0c00720b */ /* 0x000fe20003f88000 */
[----:B------:R-:W2:Y:S01]  /*53b0*/  FRND R7, R7 ;  /* 0x0000000700077307 */ /* 0x000ea20000201000 */
[----:B-1----:R-:W-:Y:S02]  /*53c0*/  FSETP.GT.AND P0, PT, R4, -127, PT ;  /* 0xc2fe00000400780b */ /* 0x002fe40003f04000 */
[----:B------:R-:W-:Y:S02]  /*53d0*/  @!P2 FSEL R12, R12, -127, P4 ;  /* 0xc2fe00000c0ca808 */ /* 0x000fe40002000000 */
[----:B------:R-:W-:-:S03]  /*53e0*/  FSETP.NAN.AND P4, PT, R9, R9, PT ;  /* 0x000000090900720b */ /* 0x000fc60003f88000 */
[----:B------:R-:W1:Y:S01]  /*53f0*/  F2I.S16.TRUNC.NTZ R6, R11 ;  /* 0x0000000b00067305 */ /* 0x000e62000020e900 */
[----:B------:R-:W-:Y:S02]  /*5400*/  @!P3 FSEL R9, R9, -127, P4 ;  /* 0xc2fe00000909b808 */ /* 0x000fe40002000000 */
[----:B------:R-:W-:Y:S02]  /*5410*/  FSETP.GEU.AND P3, PT, R11, 127, PT ;  /* 0x42fe00000b00780b */ /* 0x000fe40003f6e000 */
[C---:B------:R-:W-:Y:S02]  /*5420*/  FSETP.NAN.AND P5, PT, R4.reuse, R4, PT ;  /* 0x000000040400720b */ /* 0x040fe40003fa8000 */
[----:B0-----:R-:W-:Y:S01]  /*5430*/  FSETP.GT.AND P2, PT, R5, -127, PT ;  /* 0xc2fe00000500780b */ /* 0x001fe20003f44000 */
[----:B------:R-:W0:Y:S01]  /*5440*/  F2I.S16.TRUNC.NTZ R13, R8 ;  /* 0x00000008000d7305 */ /* 0x000e22000020e900 */
[----:B------:R-:W-:Y:S02]  /*5450*/  @!P0 FSEL R4, R4, -127, P5 ;  /* 0xc2fe000004048808 */ /* 0x000fe40002800000 */
[----:B--2---:R-:W-:-:S02]  /*5460*/  FSETP.GT.AND P0, PT, R7, -127, PT ;  /* 0xc2fe00000700780b */ /* 0x004fc40003f04000 */
[----:B------:R-:W-:-:S03]  /*5470*/  FSETP.NAN.AND P4, PT, R11, R11, PT ;  /* 0x0000000b0b00720b */ /* 0x000fc60003f88000 */
[----:B------:R-:W2:Y:S01]  /*5480*/  F2I.S16.TRUNC.NTZ R15, R10 ;  /* 0x0000000a000f7305 */ /* 0x000ea2000020e900 */
[----:B-1----:R-:W-:Y:S02]  /*5490*/  LOP3.LUT R6, R6, 0xffff, RZ, 0xc0, !PT ;  /* 0x0000ffff06067812 */ /* 0x002fe400078ec0ff */
[----:B------:R-:W-:Y:S02]  /*54a0*/  FSETP.GEU.AND P5, PT, R8, 127, PT ;  /* 0x42fe00000800780b */ /* 0x000fe40003fae000 */
[----:B------:R-:W-:-:S03]  /*54b0*/  FSETP.NAN.AND P6, PT, R5, R5, PT ;  /* 0x000000050500720b */ /* 0x000fc60003fc8000 */
[----:B------:R-:W1:Y:S01]  /*54c0*/  F2I.S16.TRUNC.NTZ R14, R12 ;  /* 0x0000000c000e7305 */ /* 0x000e62000020e900 */
[----:B------:R-:W-:Y:S02]  /*54d0*/  @P3 SEL R6, R6, 0x7f, P4 ;  /* 0x0000007f06063807 */ /* 0x000fe40002000000 */
[----:B------:R-:W-:Y:S02]  /*54e0*/  @!P2 FSEL R5, R5, -127, P6 ;  /* 0xc2fe00000505a808 */ /* 0x000fe40003000000 */
[C---:B------:R-:W-:Y:S02]  /*54f0*/  FSETP.NAN.AND P3, PT, R7.reuse, R7, PT ;  /* 0x000000070700720b */ /* 0x040fe40003f68000 */
[----:B------:R-:W-:Y:S02]  /*5500*/  FSETP.GEU.AND P2, PT, R10, 127, PT ;  /* 0x42fe00000a00780b */ /* 0x000fe40003f4e000 */
[----:B------:R-:W-:Y:S01]  /*5510*/  FSETP.GEU.AND P4, PT, R12, 127, PT ;  /* 0x42fe00000c00780b */ /* 0x000fe20003f8e000 */
[----:B------:R-:W3:Y:S01]  /*5520*/  F2I.S16.TRUNC.NTZ R16, R9 ;  /* 0x0000000900107305 */ /* 0x000ee2000020e900 */
[----:B------:R-:W-:-:S02]  /*5530*/  @!P0 FSEL R7, R7, -127, P3 ;  /* 0xc2fe000007078808 */ /* 0x000fc40001800000 */
[----:B------:R-:W-:Y:S02]  /*5540*/  FSETP.NAN.AND P6, PT, R8, R8, PT ;  /* 0x000000080800720b */ /* 0x000fe40003fc8000 */
[----:B0-----:R-:W-:-:S03]  /*5550*/  LOP3.LUT R13, R13, 0xffff, RZ, 0xc0, !PT ;  /* 0x0000ffff0d0d7812 */ /* 0x001fc600078ec0ff */
[----:B------:R-:W0:Y:S01]  /*5560*/  F2I.S16.TRUNC.NTZ R11, R4 ;  /* 0x00000004000b7305 */ /* 0x000e22000020e900 */
[----:B------:R-:W-:Y:S02]  /*5570*/  @P5 SEL R13, R13, 0x7f, P6 ;  /* 0x0000007f0d0d5807 */ /* 0x000fe40003000000 */
[----:B------:R-:W-:Y:S02]  /*5580*/  FSETP.NAN.AND P6, PT, R10, R10, PT ;  /* 0x0000000a0a00720b */ /* 0x000fe40003fc8000 */
[----:B------:R-:W-:-:S03]  /*5590*/  FSETP.NAN.AND P5, PT, R12, R12, PT ;  /* 0x0000000c0c00720b */ /* 0x000fc60003fa8000 */
[----:B------:R-:W4:Y:S01]  /*55a0*/  F2I.S16.TRUNC.NTZ R17, R5 ;  /* 0x0000000500117305 */ /* 0x000f22000020e900 */
[----:B------:R-:W-:Y:S02]  /*55b0*/  FSETP.GEU.AND P3, PT, R9, 127, PT ;  /* 0x42fe00000900780b */ /* 0x000fe40003f6e000 */
[----:B--2---:R-:W-:Y:S02]  /*55c0*/  LOP3.LUT R15, R15, 0xffff, RZ, 0xc0, !PT ;  /* 0x0000ffff0f0f7812 */ /* 0x004fe400078ec0ff */
[----:B-1----:R-:W-:-:S03]  /*55d0*/  LOP3.LUT R14, R14, 0xffff, RZ, 0xc0, !PT ;  /* 0x0000ffff0e0e7812 */ /* 0x002fc600078ec0ff */
[----:B------:R-:W1:Y:S01]  /*55e0*/  F2I.S16.TRUNC.NTZ R8, R7 ;  /* 0x0000000700087305 */ /* 0x000e62000020e900 */
[----:B------:R-:W-:Y:S02]  /*55f0*/  @P2 SEL R15, R15, 0x7f, P6 ;  /* 0x0000007f0f0f2807 */ /* 0x000fe40003000000 */
[----:B------:R-:W-:Y:S02]  /*5600*/  @P4 SEL R14, R14, 0x7f, P5 ;  /* 0x0000007f0e0e4807 */ /* 0x000fe40002800000 */
[----:B------:R-:W-:Y:S02]  /*5610*/  FSETP.GEU.AND P2, PT, R4, 127, PT ;  /* 0x42fe00000400780b */ /* 0x000fe40003f4e000 */
[----:B------:R-:W-:Y:S02]  /*5620*/  FSETP.GEU.AND P6, PT, R5, 127, PT ;  /* 0x42fe00000500780b */ /* 0x000fe40003fce000 */
[----:B------:R-:W-:Y:S02]  /*5630*/  FSETP.GEU.AND P4, PT, R7, 127, PT ;  /* 0x42fe00000700780b */ /* 0x000fe40003f8e000 */
[----:B------:R-:W-:-:S02]  /*5640*/  FSETP.NAN.AND P0, PT, R9, R9, PT ;  /* 0x000000090900720b */ /* 0x000fc40003f08000 */
[----:B---3--:R-:W-:Y:S02]  /*5650*/  LOP3.LUT R16, R16, 0xffff, RZ, 0xc0, !PT ;  /* 0x0000ffff10107812 */ /* 0x008fe400078ec0ff */
[----:B------:R-:W-:Y:S02]  /*5660*/  FSETP.NAN.AND P5, PT, R4, R4, PT ;  /* 0x000000040400720b */ /* 0x000fe40003fa8000 */
[----:B------:R-:W-:Y:S02]  /*5670*/  @P3 SEL R16, R16, 0x7f, P0 ;  /* 0x0000007f10103807 */ /* 0x000fe40000000000 */
[----:B------:R-:W-:Y:S02]  /*5680*/  FSETP.NAN.AND P0, PT, R5, R5, PT ;  /* 0x000000050500720b */ /* 0x000fe40003f08000 */
[----:B------:R-:W-:Y:S02]  /*5690*/  FSETP.NAN.AND P3, PT, R7, R7, PT ;  /* 0x000000070700720b */ /* 0x000fe40003f68000 */
[----:B0-----:R-:W-:-:S02]  /*56a0*/  LOP3.LUT R11, R11, 0xffff, RZ, 0xc0, !PT ;  /* 0x0000ffff0b0b7812 */ /* 0x001fc400078ec0ff */
[----:B----4-:R-:W-:Y:S02]  /*56b0*/  LOP3.LUT R17, R17, 0xffff, RZ, 0xc0, !PT ;  /* 0x0000ffff11117812 */ /* 0x010fe400078ec0ff */
[----:B-1----:R-:W-:Y:S02]  /*56c0*/  LOP3.LUT R8, R8, 0xffff, RZ, 0xc0, !PT ;  /* 0x0000ffff08087812 */ /* 0x002fe400078ec0ff */
[----:B------:R-:W-:Y:S02]  /*56d0*/  @P2 SEL R11, R11, 0x7f, P5 ;  /* 0x0000007f0b0b2807 */ /* 0x000fe40002800000 */
[----:B------:R-:W-:Y:S02]  /*56e0*/  @P6 SEL R17, R17, 0x7f, P0 ;  /* 0x0000007f11116807 */ /* 0x000fe40000000000 */
[----:B------:R-:W-:Y:S02]  /*56f0*/  @P4 SEL R8, R8, 0x7f, P3 ;  /* 0x0000007f08084807 */ /* 0x000fe40001800000 */
[----:B------:R-:W-:-:S02]  /*5700*/  PRMT R13, R13, 0x3340, R6 ;  /* 0x000033400d0d7816 */ /* 0x000fc40000000006 */
[----:B------:R-:W-:Y:S02]  /*5710*/  PRMT R14, R15, 0x3340, R14 ;  /* 0x000033400f0e7816 */ /* 0x000fe4000000000e */
[----:B------:R-:W-:Y:S02]  /*5720*/  PRMT R11, R11, 0x3340, R16 ;  /* 0x000033400b0b7816 */ /* 0x000fe40000000010 */
[----:B------:R-:W-:Y:S02]  /*5730*/  PRMT R8, R17, 0x3340, R8 ;  /* 0x0000334011087816 */ /* 0x000fe40000000008 */
[----:B------:R-:W-:Y:S02]  /*5740*/  PRMT R18, R13, 0x5410, R14 ;  /* 0x000054100d127816 */ /* 0x000fe4000000000e */
[C---:B------:R-:W-:Y:S02]  /*5750*/  IADD3 R10, P0, R3.reuse, c[0x0][0x1c0], RZ ;  /* 0x00007000030a7a10 */ /* 0x040fe40007f1e0ff */
[----:B------:R-:W-:Y:S01]  /*5760*/  IADD3 R13, R3, 0x400, RZ ;  /* 0x00000400030d7810 */ /* 0x000fe20007ffe0ff */
[----:B------:R-:W-:Y:S01]  /*5770*/  CS2R R4, SRZ ;  /* 0x0000000000047805 */ /* 0x000fe2000001ff00 */
[----:B------:R-:W-:Y:S01]  /*5780*/  PRMT R19, R11, 0x5410, R8 ;  /* 0x000054100b137816 */ /* 0x000fe20000000008 */
[----:B------:R-:W-:Y:S01]  /*5790*/  CS2R R6, SRZ ;  /* 0x0000000000067805 */ /* 0x000fe2000001ff00 */
[----:B------:R-:W-:Y:S01]  /*57a0*/  LEA.HI.X.SX32 R11, R3, c[0x0][0x1c4], 0x1, P0 ;  /* 0x00007100030b7a11 */ /* 0x000fe200000f0eff */
[----:B------:R-:W-:-:S04]  /*57b0*/  IMAD.WIDE R8, R13, R0, c[0x0][0x1a8] ;  /* 0x00006a000d087625 */ /* 0x000fc800078e0200 */
[----:B------:R0:W-:Y:S04]  /*57c0*/  @!P1 STG.E.64 [R10.64], R18 ;  /* 0x000000120a009986 */ /* 0x0001e8000c101b04 */
[----:B------:R-:W2:Y:S01]  /*57d0*/  @!P1 LDG.E.EF.128 R4, [R8.64] ;  /* 0x0000000408049981 */ /* 0x000ea2000c0e1d00 */
[----:B------:R-:W-:Y:S01]  /*57e0*/  IADD3 R3, R3, 0x800, RZ ;  /* 0x0000080003037810 */ /* 0x000fe20007ffe0ff */
[C---:B--2---:R-:W-:Y:S01]  /*57f0*/  IMAD.U32 R15, R4.reuse, 0x10000, RZ ;  /* 0x00010000040f7824 */ /* 0x044fe200078e00ff */
[----:B------:R-:W-:-:S03]  /*5800*/  PRMT R4, R4, 0x7632, R4 ;  /* 0x0000763204047816 */ /* 0x000fc60000000004 */
[----:B------:R-:W-:Y:S01]  /*5810*/  FMUL R12, R2, R15 ;  /* 0x0000000f020c7220 */ /* 0x000fe20000400000 */
[----:B------:R-:W-:Y:S02]  /*5820*/  IMAD.U32 R15, R5, 0x10000, RZ ;  /* 0x00010000050f7824 */ /* 0x000fe400078e00ff */
[----:B------:R-:W-:Y:S02]  /*5830*/  IMAD.U32 R9, R4, 0x10000, RZ ;  /* 0x0001000004097824 */ /* 0x000fe400078e00ff */
[C---:B------:R-:W-:Y:S01]  /*5840*/  FMUL R14, R2.reuse, R15 ;  /* 0x0000000f020e7220 */ /* 0x040fe20000400000 */
[----:B------:R-:W1:Y:S01]  /*5850*/  FRND R12, R12 ;  /* 0x0000000c000c7307 */ /* 0x000e620000201000 */
[----:B------:R-:W-:-:S07]  /*5860*/  FMUL R9, R2, R9 ;  /* 0x0000000902097220 */ /* 0x000fce0000400000 */
[----:B------:R-:W2:Y:S01]  /*5870*/  FRND R14, R14 ;  /* 0x0000000e000e7307 */ /* 0x000ea20000201000 */
[----:B------:R-:W-:Y:S01]  /*5880*/  PRMT R5, R5, 0x7632, R5 ;  /* 0x0000763205057816 */ /* 0x000fe20000000005 */
[----:B------:R-:W-:-:S06]  /*5890*/  IMAD.U32 R17, R6, 0x10000, RZ ;  /* 0x0001000006117824 */ /* 0x000fcc00078e00ff */
[----:B------:R-:W3:Y:S01]  /*58a0*/  FRND R9, R9 ;  /* 0x0000000900097307 */ /* 0x000ee20000201000 */
[----:B-1----:R-:W-:Y:S01]  /*58b0*/  FSETP.GT.AND P2, PT, R12, -127, PT ;  /* 0xc2fe00000c00780b */ /* 0x002fe20003f44000 */
[----:B------:R-:W-:Y:S01]  /*58c0*/  FMUL R17, R2, R17 ;  /* 0x0000001102117220 */ /* 0x000fe20000400000 */
[----:B------:R-:W-:Y:S01]  /*58d0*/  IMAD.U32 R5, R5, 0x10000, RZ ;  /* 0x0001000005057824 */ /* 0x000fe200078e00ff */
[----:B------:R-:W-:Y:S01]  /*58e0*/  PRMT R6, R6, 0x7632, R6 ;  /* 0x0000763206067816 */ /* 0x000fe20000000006 */
[C---:B------:R-:W-:Y:S02]  /*58f0*/  IMAD.U32 R15, R7.reuse, 0x10000, RZ ;  /* 0x00010000070f7824 */ /* 0x040fe400078e00ff */
[----:B------:R-:W-:Y:S01]  /*5900*/  FMUL R4, R2, R5 ;  /* 0x0000000502047220 */ /* 0x000fe20000400000 */
[----:B--2---:R-:W-:Y:S01]  /*5910*/  FSETP.GT.AND P4, PT, R14, -127, PT ;  /* 0xc2fe00000e00780b */ /* 0x004fe20003f84000 */
[----:B------:R-:W1:Y:S01]  /*5920*/  FRND R17, R17 ;  /* 0x0000001100117307 */ /* 0x000e620000201000 */
[----:B------:R-:W-:Y:S01]  /*5930*/  FMUL R15, R2, R15 ;  /* 0x0000000f020f7220 */ /* 0x000fe20000400000 */
[----:B------:R-:W-:Y:S01]  /*5940*/  FSETP.NAN.AND P3, PT, R12, R12, PT ;  /* 0x0000000c0c00720b */ /* 0x000fe20003f68000 */
[----:B------:R-:W-:Y:S01]  /*5950*/  IMAD.U32 R5, R6, 0x10000, RZ ;  /* 0x0001000006057824 */ /* 0x000fe200078e00ff */
[----:B------:R-:W-:-:S02]  /*5960*/  PRMT R7, R7, 0x7632, R7 ;  /* 0x0000763207077816 */ /* 0x000fc40000000007 */
[----:B---3--:R-:W-:Y:S02]  /*5970*/  FSETP.GT.AND P0, PT, R9, -127, PT ;  /* 0xc2fe00000900780b */ /* 0x008fe40003f04000 */
[----:B------:R-:W2:Y:S01]  /*5980*/  FRND R4, R4 ;  /* 0x0000000400047307 */ /* 0x000ea20000201000 */
[----:B------:R-:W-:Y:S01]  /*5990*/  @!P2 FSEL R12, R12, -127, P3 ;  /* 0xc2fe00000c0ca808 */ /* 0x000fe20001800000 */
[----:B------:R-:W-:Y:S01]  /*59a0*/  FMUL R5, R2, R5 ;  /* 0x0000000502057220 */ /* 0x000fe20000400000 */
[----:B------:R-:W-:Y:S01]  /*59b0*/  FSETP.NAN.AND P2, PT, R14, R14, PT ;  /* 0x0000000e0e00720b */ /* 0x000fe20003f48000 */
[----:B------:R-:W-:-:S04]  /*59c0*/  IMAD.U32 R7, R7, 0x10000, RZ ;  /* 0x0001000007077824 */ /* 0x000fc800078e00ff */
[----:B------:R-:W3:Y:S01]  /*59d0*/  FRND R15, R15 ;  /* 0x0000000f000f7307 */ /* 0x000ee20000201000 */
[----:B------:R-:W-:Y:S01]  /*59e0*/  @!P4 FSEL R14, R14, -127, P2 ;  /* 0xc2fe00000e0ec808 */ /* 0x000fe20001000000 */
[----:B------:R-:W-:Y:S01]  /*59f0*/  FMUL R7, R2, R7 ;  /* 0x0000000702077220 */ /* 0x000fe20000400000 */
[----:B------:R-:W-:Y:S02]  /*5a00*/  FSETP.NAN.AND P2, PT, R9, R9, PT ;  /* 0x000000090900720b */ /* 0x000fe40003f48000 */
[----:B-1----:R-:W-:-:S03]  /*5a10*/  FSETP.GT.AND P3, PT, R17, -127, PT ;  /* 0xc2fe00001100780b */ /* 0x002fc60003f64000 */
[----:B------:R-:W1:Y:S01]  /*5a20*/  FRND R5, R5 ;  /* 0x0000000500057307 */ /* 0x000e620000201000 */
[----:B------:R-:W-:Y:S02]  /*5a30*/  @!P0 FSEL R9, R9, -127, P2 ;  /* 0xc2fe000009098808 */ /* 0x000fe40001000000 */
[----:B--2---:R-:W-:-:S05]  /*5a40*/  FSETP.GT.AND P2, PT, R4, -127, PT ;  /* 0xc2fe00000400780b */ /* 0x004fca0003f44000 */
[----:B------:R-:W2:Y:S01]  /*5a50*/  FRND R7, R7 ;  /* 0x0000000700077307 */ /* 0x000ea20000201000 */
[----:B---3--:R-:W-:Y:S02]  /*5a60*/  FSETP.GT.AND P4, PT, R15, -127, PT ;  /* 0xc2fe00000f00780b */ /* 0x008fe40003f84000 */
[----:B------:R-:W-:-:S05]  /*5a70*/  FSETP.NAN.AND P0, PT, R17, R17, PT ;  /* 0x000000111100720b */ /* 0x000fca0003f08000 */
[----:B------:R-:W3:Y:S01]  /*5a80*/  F2I.S16.TRUNC.NTZ R6, R9 ;  /* 0x0000000900067305 */ /* 0x000ee2000020e900 */
[----:B------:R-:W-:Y:S02]  /*5a90*/  @!P3 FSEL R17, R17, -127, P0 ;  /* 0xc2fe00001111b808 */ /* 0x000fe40000000000 */
[----:B-1----:R-:W-:Y:S02]  /*5aa0*/  FSETP.GT.AND P5, PT, R5, -127, PT ;  /* 0xc2fe00000500780b */ /* 0x002fe40003fa4000 */
[C---:B------:R-:W-:Y:S02]  /*5ab0*/  FSETP.NAN.AND P6, PT, R4.reuse, R4, PT ;  /* 0x000000040400720b */ /* 0x040fe40003fc8000 */
[----:B------:R-:W-:Y:S01]  /*5ac0*/  FSETP.GEU.AND P3, PT, R9, 127, PT ;  /* 0x42fe00000900780b */ /* 0x000fe20003f6e000 */
[----:B------:R-:W1:Y:S01]  /*5ad0*/  F2I.S16.TRUNC.NTZ R8, R12 ;  /* 0x0000000c00087305 */ /* 0x000e62000020e900 */
[----:B------:R-:W-:Y:S02]  /*5ae0*/  FSETP.NAN.AND P0, PT, R15, R15, PT ;  /* 0x0000000f0f00720b */ /* 0x000fe40003f08000 */
[----:B------:R-:W-:-:S02]  /*5af0*/  @!P2 FSEL R4, R4, -127, P6 ;  /* 0xc2fe00000404a808 */ /* 0x000fc40003000000 */
[----:B--2---:R-:W-:Y:S02]  /*5b00*/  FSETP.GT.AND P2, PT, R7, -127, PT ;  /* 0xc2fe00000700780b */ /* 0x004fe40003f44000 */
[----:B------:R-:W-:Y:S01]  /*5b10*/  @!P4 FSEL R15, R15, -127, P0 ;  /* 0xc2fe00000f0fc808 */ /* 0x000fe20000000000 */
[----:B0-----:R-:W0:Y:S01]  /*5b20*/  F2I.S16.TRUNC.NTZ R10, R14 ;  /* 0x0000000e000a7305 */ /* 0x001e22000020e900 */
[----:B---3--:R-:W-:Y:S02]  /*5b30*/  LOP3.LUT R11, R6, 0xffff, RZ, 0xc0, !PT ;  /* 0x0000ffff060b7812 */ /* 0x008fe400078ec0ff */
[----:B------:R-:W-:Y:S02]  /*5b40*/  FSETP.GEU.AND P0, PT, R12, 127, PT ;  /* 0x42fe00000c00780b */ /* 0x000fe40003f0e000 */
[----:B------:R-:W-:-:S03]  /*5b50*/  FSETP.NAN.AND P6, PT, R5, R5, PT ;  /* 0x000000050500720b */ /* 0x000fc60003fc8000 */
[----:B------:R-:W2:Y:S01]  /*5b60*/  F2I.S16.TRUNC.NTZ R6, R4 ;  /* 0x0000000400067305 */ /* 0x000ea2000020e900 */
[----:B------:R-:W-:Y:S02]  /*5b70*/  FSETP.NAN.AND P4, PT, R9, R9, PT ;  /* 0x000000090900720b */ /* 0x000fe40003f88000 */
[----:B------:R-:W-:Y:S02]  /*5b80*/  @!P5 FSEL R5, R5, -127, P6 ;  /* 0xc2fe00000505d808 */ /* 0x000fe40003000000 */
[----:B------:R-:W-:Y:S02]  /*5b90*/  @P3 SEL R11, R11, 0x7f, P4 ;  /* 0x0000007f0b0b3807 */ /* 0x000fe40002000000 */
[----:B------:R-:W-:Y:S01]  /*5ba0*/  FSETP.NAN.AND P6, PT, R7, R7, PT ;  /* 0x000000070700720b */ /* 0x000fe20003fc8000 */
[----:B------:R-:W3:Y:S01]  /*5bb0*/  F2I.S16.TRUNC.NTZ R16, R17 ;  /* 0x0000001100107305 */ /* 0x000ee2000020e900 */
[----:B------:R-:W-:Y:S02]  /*5bc0*/  FSETP.GEU.AND P4, PT, R14, 127, PT ;  /* 0x42fe00000e00780b */ /* 0x000fe40003f8e000 */
[----:B------:R-:W-:-:S02]  /*5bd0*/  FSETP.GEU.AND P5, PT, R4, 127, PT ;  /* 0x42fe00000400780b */ /* 0x000fc40003fae000 */
[----:B------:R-:W-:Y:S02]  /*5be0*/  FSETP.NAN.AND P3, PT, R12, R12, PT ;  /* 0x0000000c0c00720b */ /* 0x000fe40003f68000 */
[----:B-1----:R-:W-:Y:S02]  /*5bf0*/  LOP3.LUT R8, R8, 0xffff, RZ, 0xc0, !PT ;  /* 0x0000ffff08087812 */ /* 0x002fe400078ec0ff */
[----:B------:R-:W-:Y:S01]  /*5c00*/  @!P2 FSEL R7, R7, -127, P6 ;  /* 0xc2fe00000707a808 */ /* 0x000fe20003000000 */
[----:B------:R-:W1:Y:S01]  /*5c10*/  F2I.S16.TRUNC.NTZ R18, R15 ;  /* 0x0000000f00127305 */ /* 0x000e62000020e900 */
[----:B------:R-:W-:Y:S02]  /*5c20*/  FSETP.NAN.AND P6, PT, R4, R4, PT ;  /* 0x000000040400720b */ /* 0x000fe40003fc8000 */
[----:B------:R-:W-:Y:S02]  /*5c30*/  @P0 SEL R8, R8, 0x7f, P3 ;  /* 0x0000007f08080807 */ /* 0x000fe40001800000 */
[----:B------:R-:W-:-:S03]  /*5c40*/  FSETP.GEU.AND P0, PT, R17, 127, PT ;  /* 0x42fe00001100780b */ /* 0x000fc60003f0e000 */
[----:B------:R1:W4:Y:S01]  /*5c50*/  F2I.S16.TRUNC.NTZ R12, R5 ;  /* 0x00000005000c7305 */ /* 0x000322000020e900 */
[----:B------:R-:W-:Y:S02]  /*5c60*/  FSETP.NAN.AND P3, PT, R14, R14, PT ;  /* 0x0000000e0e00720b */ /* 0x000fe40003f68000 */
[----:B0-----:R-:W-:Y:S02]  /*5c70*/  LOP3.LUT R9, R10, 0xffff, RZ, 0xc0, !PT ;  /* 0x0000ffff0a097812 */ /* 0x001fe400078ec0ff */
[----:B--2---:R-:W-:-:S03]  /*5c80*/  LOP3.LUT R6, R6, 0xffff, RZ, 0xc0, !PT ;  /* 0x0000ffff06067812 */ /* 0x004fc600078ec0ff */
[----:B------:R-:W0:Y:S01]  /*5c90*/  F2I.S16.TRUNC.NTZ R4, R7 ;  /* 0x0000000700047305 */ /* 0x000e22000020e900 */
        /* <DEDUP_REMOVED lines=11> */
[----:B-1----:R-:W-:-:S02]  /*5d50*/  LOP3.LUT R5, R18, 0xffff, RZ, 0xc0, !PT ;  /* 0x0000ffff12057812 */ /* 0x002fc400078ec0ff */
[----:B----4-:R-:W-:Y:S02]  /*5d60*/  LOP3.LUT R12, R12, 0xffff, RZ, 0xc0, !PT ;  /* 0x0000ffff0c0c7812 */ /* 0x010fe400078ec0ff */
[----:B0-----:R-:W-:Y:S02]  /*5d70*/  LOP3.LUT R4, R4, 0xffff, RZ, 0xc0, !PT ;  /* 0x0000ffff04047812 */ /* 0x001fe400078ec0ff */
[----:B------:R-:W-:Y:S02]  /*5d80*/  @P3 SEL R5, R5, 0x7f, P6 ;  /* 0x0000007f05053807 */ /* 0x000fe40003000000 */
[----:B------:R-:W-:Y:S02]  /*5d90*/  @P4 SEL R12, R12, 0x7f, P0 ;  /* 0x0000007f0c0c4807 */ /* 0x000fe40000000000 */
[----:B------:R-:W-:Y:S02]  /*5da0*/  @P5 SEL R4, R4, 0x7f, P2 ;  /* 0x0000007f04045807 */ /* 0x000fe40001000000 */
[----:B------:R-:W-:-:S02]  /*5db0*/  PRMT R11, R8, 0x3340, R11 ;  /* 0x00003340080b7816 */ /* 0x000fc4000000000b */
[----:B------:R-:W-:Y:S02]  /*5dc0*/  PRMT R6, R9, 0x3340, R6 ;  /* 0x0000334009067816 */ /* 0x000fe40000000006 */
[----:B------:R-:W-:Y:S02]  /*5dd0*/  PRMT R12, R17, 0x3340, R12 ;  /* 0x00003340110c7816 */ /* 0x000fe4000000000c */
[----:B------:R-:W-:Y:S02]  /*5de0*/  PRMT R5, R5, 0x3340, R4 ;  /* 0x0000334005057816 */ /* 0x000fe40000000004 */
[----:B------:R-:W-:Y:S02]  /*5df0*/  IADD3 R10, P0, R13, c[0x0][0x1c0], RZ ;  /* 0x000070000d0a7a10 */ /* 0x000fe40007f1e0ff */
[----:B------:R-:W-:Y:S02]  /*5e00*/  PRMT R16, R11, 0x5410, R6 ;  /* 0x000054100b107816 */ /* 0x000fe40000000006 */
[----:B------:R-:W-:Y:S01]  /*5e10*/  PRMT R17, R12, 0x5410, R5 ;  /* 0x000054100c117816 */ /* 0x000fe20000000005 */
[----:B------:R-:W-:Y:S01]  /*5e20*/  CS2R R6, SRZ ;  /* 0x0000000000067805 */ /* 0x000fe2000001ff00 */
[----:B------:R-:W-:Y:S01]  /*5e30*/  CS2R R4, SRZ ;  /* 0x0000000000047805 */ /* 0x000fe2000001ff00 */
[----:B------:R-:W-:Y:S01]  /*5e40*/  LEA.HI.X.SX32 R11, R13, c[0x0][0x1c4], 0x1, P0 ;  /* 0x000071000d0b7a11 */ /* 0x000fe200000f0eff */
[----:B------:R-:W-:-:S04]  /*5e50*/  IMAD.WIDE R8, R3, R0, c[0x0][0x1a8] ;  /* 0x00006a0003087625 */ /* 0x000fc800078e0200 */
[----:B------:R0:W-:Y:S04]  /*5e60*/  @!P1 STG.E.64 [R10.64], R16 ;  /* 0x000000100a009986 */ /* 0x0001e8000c101b04 */
[----:B------:R-:W2:Y:S02]  /*5e70*/  @!P1 LDG.E.EF.128 R4, [R8.64] ;  /* 0x0000000408049981 */ /* 0x000ea4000c0e1d00 */
[----:B--2---:R-:W-:-:S04]  /*5e80*/  IMAD.U32 R13, R4, 0x10000, RZ ;  /* 0x00010000040d7824 */ /* 0x004fc800078e00ff */
[----:B------:R-:W-:Y:S01]  /*5e90*/  FMUL R0, R2, R13 ;  /* 0x0000000d02007220 */ /* 0x000fe20000400000 */
[----:B------:R-:W-:Y:S01]  /*5ea0*/  IMAD.U32 R13, R5, 0x10000, RZ ;  /* 0x00010000050d7824 */ /* 0x000fe200078e00ff */
[----:B------:R-:W-:Y:S01]  /*5eb0*/  PRMT R4, R4, 0x7632, R4 ;  /* 0x0000763204047816 */ /* 0x000fe20000000004 */
[----:B------:R-:W-:Y:S01]  /*5ec0*/  IMAD.U32 R15, R6, 0x10000, RZ ;  /* 0x00010000060f7824 */ /* 0x000fe200078e00ff */
[----:B------:R-:W1:Y:S01]  /*5ed0*/  FRND R14, R0 ;  /* 0x00000000000e7307 */ /* 0x000e620000201000 */
[C---:B------:R-:W-:Y:S02]  /*5ee0*/  FMUL R12, R2.reuse, R13 ;  /* 0x0000000d020c7220 */ /* 0x040fe40000400000 */
[----:B------:R-:W-:Y:S01]  /*5ef0*/  FMUL R15, R2, R15 ;  /* 0x0000000f020f7220 */ /* 0x000fe20000400000 */
[----:B------:R-:W-:-:S04]  /*5f00*/  IMAD.U32 R9, R4, 0x10000, RZ ;  /* 0x0001000004097824 */ /* 0x000fc800078e00ff */
[----:B------:R-:W2:Y:S01]  /*5f10*/  FRND R12, R12 ;  /* 0x0000000c000c7307 */ /* 0x000ea20000201000 */
[----:B------:R-:W-:Y:S01]  /*5f20*/  FMUL R9, R2, R9 ;  /* 0x0000000902097220 */ /* 0x000fe20000400000 */
[----:B------:R-:W-:Y:S01]  /*5f30*/  IMAD.U32 R13, R7, 0x10000, RZ ;  /* 0x00010000070d7824 */ /* 0x000fe200078e00ff */
[----:B------:R-:W-:-:S05]  /*5f40*/  PRMT R5, R5, 0x7632, R5 ;  /* 0x0000763205057816 */ /* 0x000fca0000000005 */
[----:B------:R-:W3:Y:S01]  /*5f50*/  FRND R15, R15 ;  /* 0x0000000f000f7307 */ /* 0x000ee20000201000 */
[----:B-1----:R-:W-:Y:S01]  /*5f60*/  FSETP.GT.AND P2, PT, R14, -127, PT ;  /* 0xc2fe00000e00780b */ /* 0x002fe20003f44000 */
[----:B------:R-:W-:Y:S01]  /*5f70*/  FMUL R13, R2, R13 ;  /* 0x0000000d020d7220 */ /* 0x000fe20000400000 */
[----:B------:R-:W-:-:S05]  /*5f80*/  IMAD.U32 R5, R5, 0x10000, RZ ;  /* 0x0001000005057824 */ /* 0x000fca00078e00ff */
[----:B------:R-:W1:Y:S01]  /*5f90*/  FRND R9, R9 ;  /* 0x0000000900097307 */ /* 0x000e620000201000 */
[----:B--2---:R-:W-:Y:S01]  /*5fa0*/  FSETP.GT.AND P3, PT, R12, -127, PT ;  /* 0xc2fe00000c00780b */ /* 0x004fe20003f64000 */
[----:B------:R-:W-:Y:S01]  /*5fb0*/  FMUL R0, R2, R5 ;  /* 0x0000000502007220 */ /* 0x000fe20000400000 */
[----:B------:R-:W-:Y:S02]  /*5fc0*/  PRMT R6, R6, 0x7632, R6 ;  /* 0x0000763206067816 */ /* 0x000fe40000000006 */
[----:B------:R-:W-:-:S03]  /*5fd0*/  FSETP.NAN.AND P4, PT, R14, R14, PT ;  /* 0x0000000e0e00720b */ /* 0x000fc60003f88000 */
[----:B------:R-:W2:Y:S01]  /*5fe0*/  FRND R13, R13 ;  /* 0x0000000d000d7307 */ /* 0x000ea20000201000 */
[----:B---3--:R-:W-:Y:S01]  /*5ff0*/  FSETP.GT.AND P0, PT, R15, -127, PT ;  /* 0xc2fe00000f00780b */ /* 0x008fe20003f04000 */
[----:B------:R-:W-:Y:S01]  /*6000*/  IMAD.U32 R5, R6, 0x10000, RZ ;  /* 0x0001000006057824 */ /* 0x000fe200078e00ff */
[----:B------:R-:W-:Y:S02]  /*6010*/  PRMT R7, R7, 0x7632, R7 ;  /* 0x0000763207077816 */ /* 0x000fe40000000007 */
[----:B------:R-:W-:Y:S02]  /*6020*/  @!P2 FSEL R14, R14, -127, P4 ;  /* 0xc2fe00000e0ea808 */ /* 0x000fe40002000000 */
[----:B------:R-:W-:Y:S01]  /*6030*/  FSETP.NAN.AND P4, PT, R12, R12, PT ;  /* 0x0000000c0c00720b */ /* 0x000fe20003f88000 */
[----:B------:R-:W3:Y:S01]  /*6040*/  FRND R0, R0 ;  /* 0x0000000000007307 */ /* 0x000ee20000201000 */
[----:B-1----:R-:W-:Y:S01]  /*6050*/  FSETP.GT.AND P2, PT, R9, -127, PT ;  /* 0xc2fe00000900780b */ /* 0x002fe20003f44000 */
[----:B------:R-:W-:Y:S01]  /*6060*/  FMUL R5, R2, R5 ;  /* 0x0000000502057220 */ /* 0x000fe20000400000 */
[----:B------:R-:W-:Y:S01]  /*6070*/  IMAD.U32 R7, R7, 0x10000, RZ ;  /* 0x0001000007077824 */ /* 0x000fe200078e00ff */
[----:B------:R-:W-:-:S02]  /*6080*/  @!P3 FSEL R12, R12, -127, P4 ;  /* 0xc2fe00000c0cb808 */ /* 0x000fc40002000000 */
[C---:B------:R-:W-:Y:S01]  /*6090*/  FSETP.NAN.AND P4, PT, R15.reuse, R15, PT ;  /* 0x0000000f0f00720b */ /* 0x040fe20003f88000 */
[----:B------:R-:W-:Y:S01]  /*60a0*/  FMUL R7, R2, R7 ;  /* 0x0000000702077220 */ /* 0x000fe20000400000 */
[----:B------:R-:W1:Y:S02]  /*60b0*/  FRND R5, R5 ;  /* 0x0000000500057307 */ /* 0x000e640000201000 */
[----:B------:R-:W-:Y:S02]  /*60c0*/  @!P0 FSEL R15, R15, -127, P4 ;  /* 0xc2fe00000f0f8808 */ /* 0x000fe40002000000 */
[----:B------:R-:W-:Y:S02]  /*60d0*/  FSETP.NAN.AND P0, PT, R9, R9, PT ;  /* 0x000000090900720b */ /* 0x000fe40003f08000 */
[----:B--2---:R-:W-:Y:S02]  /*60e0*/  FSETP.GT.AND P3, PT, R13, -127, PT ;  /* 0xc2fe00000d00780b */ /* 0x004fe40003f64000 */
[----:B------:R-:W2:Y:S01]  /*60f0*/  FRND R7, R7 ;  /* 0x0000000700077307 */ /* 0x000ea20000201000 */
[----:B------:R-:W-:-:S02]  /*6100*/  @!P2 FSEL R9, R9, -127, P0 ;  /* 0xc2fe00000909a808 */ /* 0x000fc40000000000 */
[----:B---3--:R-:W-:Y:S02]  /*6110*/  FSETP.GT.AND P0, PT, R0, -127, PT ;  /* 0xc2fe00000000780b */ /* 0x008fe40003f04000 */
[----:B------:R-:W-:-:S03]  /*6120*/  FSETP.NAN.AND P2, PT, R13, R13, PT ;  /* 0x0000000d0d00720b */ /* 0x000fc60003f48000 */
[----:B------:R-:W3:Y:S01]  /*6130*/  F2I.S16.TRUNC.NTZ R2, R9 ;  /* 0x0000000900027305 */ /* 0x000ee2000020e900 */
[----:B-1----:R-:W-:Y:S02]  /*6140*/  FSETP.GT.AND P4, PT, R5, -127, PT ;  /* 0xc2fe00000500780b */ /* 0x002fe40003f84000 */
[----:B------:R-:W-:Y:S02]  /*6150*/  @!P3 FSEL R13, R13, -127, P2 ;  /* 0xc2fe00000d0db808 */ /* 0x000fe40001000000 */
[C---:B------:R-:W-:Y:S02]  /*6160*/  FSETP.NAN.AND P5, PT, R0.reuse, R0, PT ;  /* 0x000000000000720b */ /* 0x040fe40003fa8000 */
[----:B------:R-:W-:Y:S01]  /*6170*/  FSETP.GEU.AND P2, PT, R9, 127, PT ;  /* 0x42fe00000900780b */ /* 0x000fe20003f4e000 */
[----:B------:R-:W0:Y:S01]  /*6180*/  F2I.S16.TRUNC.NTZ R4, R14 ;  /* 0x0000000e00047305 */ /* 0x000e22000020e900 */
[----:B------:R-:W-:Y:S02]  /*6190*/  @!P0 FSEL R0, R0, -127, P5 ;  /* 0xc2fe000000008808 */ /* 0x000fe40002800000 */
[----:B--2---:R-:W-:-:S02]  /*61a0*/  FSETP.GT.AND P0, PT, R7, -127, PT ;  /* 0xc2fe00000700780b */ /* 0x004fc40003f04000 */
[----:B------:R-:W-:Y:S02]  /*61b0*/  FSETP.GEU.AND P5, PT, R14, 127, PT ;  /* 0x42fe00000e00780b */ /* 0x000fe40003fae000 */
[----:B------:R-:W-:Y:S01]  /*61c0*/  FSETP.NAN.AND P6, PT, R5, R5, PT ;  /* 0x000000050500720b */ /* 0x000fe20003fc8000 */
[----:B------:R-:W1:Y:S01]  /*61d0*/  F2I.S16.TRUNC.NTZ R8, R12 ;  /* 0x0000000c00087305 */ /* 0x000e62000020e900 */
[----:B------:R-:W-:Y:S02]  /*61e0*/  FSETP.NAN.AND P3, PT, R9, R9, PT ;  /* 0x000000090900720b */ /* 0x000fe40003f68000 */
[----:B---3--:R-:W-:-:S05]  /*61f0*/  LOP3.LUT R2, R2, 0xffff, RZ, 0xc0, !PT ;  /* 0x0000ffff02027812 */ /* 0x008fca00078ec0ff */
[----:B------:R-:W2:Y:S01]  /*6200*/  F2I.S16.TRUNC.NTZ R6, R0 ;  /* 0x0000000000067305 */ /* 0x000ea2000020e900 */
[----:B------:R-:W-:Y:S02]  /*6210*/  @!P4 FSEL R5, R5, -127, P6 ;  /* 0xc2fe00000505c808 */ /* 0x000fe40003000000 */
[----:B------:R-:W-:Y:S02]  /*6220*/  @P2 SEL R2, R2, 0x7f, P3 ;  /* 0x0000007f02022807 */ /* 0x000fe40001800000 */
[----:B------:R-:W-:Y:S02]  /*6230*/  FSETP.NAN.AND P3, PT, R7, R7, PT ;  /* 0x000000070700720b */ /* 0x000fe40003f68000 */
[----:B------:R-:W-:Y:S02]  /*6240*/  FSETP.GEU.AND P2, PT, R12, 127, PT ;  /* 0x42fe00000c00780b */ /* 0x000fe40003f4e000 */
[----:B0-----:R-:W-:Y:S02]  /*6250*/  LOP3.LUT R11, R4, 0xffff, RZ, 0xc0, !PT ;  /* 0x0000ffff040b7812 */ /* 0x001fe400078ec0ff */
[----:B------:R-:W-:Y:S01]  /*6260*/  FSETP.GEU.AND P4, PT, R0, 127, PT ;  /* 0x42fe00000000780b */ /* 0x000fe20003f8e000 */
[----:B------:R-:W0:Y:S01]  /*6270*/  F2I.S16.TRUNC.NTZ R4, R5 ;  /* 0x0000000500047305 */ /* 0x000e22000020e900 */
[----:B------:R-:W-:-:S02]  /*6280*/  FSETP.NAN.AND P6, PT, R14, R14, PT ;  /* 0x0000000e0e00720b */ /* 0x000fc40003fc8000 */
[----:B------:R-:W-:Y:S02]  /*6290*/  @!P0 FSEL R7, R7, -127, P3 ;  /* 0xc2fe000007078808 */ /* 0x000fe40001800000 */
[----:B------:R-:W-:Y:S02]  /*62a0*/  @P5 SEL R11, R11, 0x7f, P6 ;  /* 0x0000007f0b0b5807 */ /* 0x000fe40003000000 */
[----:B------:R-:W-:Y:S01]  /*62b0*/  FSETP.NAN.AND P5, PT, R0, R0, PT ;  /* 0x000000000000720b */ /* 0x000fe20003fa8000 */
[----:B------:R-:W3:Y:S01]  /*62c0*/  F2I.S16.TRUNC.NTZ R10, R15 ;  /* 0x0000000f000a7305 */ /* 0x000ee2000020e900 */
[----:B------:R-:W-:Y:S02]  /*62d0*/  FSETP.GEU.AND P3, PT, R5, 127, PT ;  /* 0x42fe00000500780b */ /* 0x000fe40003f6e000 */
[----:B------:R-:W-:Y:S02]  /*62e0*/  FSETP.NAN.AND P6, PT, R12, R12, PT ;  /* 0x0000000c0c00720b */ /* 0x000fe40003fc8000 */
[----:B-1----:R-:W-:-:S03]  /*62f0*/  LOP3.LUT R9, R8, 0xffff, RZ, 0xc0, !PT ;  /* 0x0000ffff08097812 */ /* 0x002fc600078ec0ff */
[----:B------:R-:W1:Y:S01]  /*6300*/  F2I.S16.TRUNC.NTZ R16, R13 ;  /* 0x0000000d00107305 */ /* 0x000e62000020e900 */
[----:B--2---:R-:W-:-:S07]  /*6310*/  LOP3.LUT R6, R6, 0xffff, RZ, 0xc0, !PT ;  /* 0x0000ffff06067812 */ /* 0x004fce00078ec0ff */
[----:B------:R3:W2:Y:S01]  /*6320*/  F2I.S16.TRUNC.NTZ R0, R7 ;  /* 0x0000000700007305 */ /* 0x0006a2000020e900 */
[----:B------:R-:W-:Y:S02]  /*6330*/  @P2 SEL R9, R9, 0x7f, P6 ;  /* 0x0000007f09092807 */ /* 0x000fe40003000000 */
[----:B------:R-:W-:Y:S02]  /*6340*/  @P4 SEL R6, R6, 0x7f, P5 ;  /* 0x0000007f06064807 */ /* 0x000fe40002800000 */
[----:B------:R-:W-:Y:S02]  /*6350*/  FSETP.GEU.AND P2, PT, R15, 127, PT ;  /* 0x42fe00000f00780b */ /* 0x000fe40003f4e000 */
[----:B------:R-:W-:Y:S02]  /*6360*/  FSETP.GEU.AND P6, PT, R13, 127, PT ;  /* 0x42fe00000d00780b */ /* 0x000fe40003fce000 */
[----:B------:R-:W-:Y:S02]  /*6370*/  FSETP.GEU.AND P4, PT, R7, 127, PT ;  /* 0x42fe00000700780b */ /* 0x000fe40003f8e000 */
[----:B------:R-:W-:-:S02]  /*6380*/  FSETP.NAN.AND P0, PT, R5, R5, PT ;  /* 0x000000050500720b */ /* 0x000fc40003f08000 */
[----:B0-----:R-:W-:Y:S02]  /*6390*/  LOP3.LUT R4, R4, 0xffff, RZ, 0xc0, !PT ;  /* 0x0000ffff04047812 */ /* 0x001fe400078ec0ff */
[----:B------:R-:W-:Y:S02]  /*63a0*/  FSETP.NAN.AND P5, PT, R15, R15, PT ;  /* 0x0000000f0f00720b */ /* 0x000fe40003fa8000 */
[----:B------:R-:W-:Y:S02]  /*63b0*/  @P3 SEL R4, R4, 0x7f, P0 ;  /* 0x0000007f04043807 */ /* 0x000fe40000000000 */
[----:B------:R-:W-:Y:S02]  /*63c0*/  FSETP.NAN.AND P3, PT, R7, R7, PT ;  /* 0x000000070700720b */ /* 0x000fe40003f68000 */
[----:B------:R-:W-:Y:S02]  /*63d0*/  FSETP.NAN.AND P0, PT, R13, R13, PT ;  /* 0x0000000d0d00720b */ /* 0x000fe40003f08000 */
[----:B---3--:R-:W-:-:S02]  /*63e0*/  LOP3.LUT R7, R10, 0xffff, RZ, 0xc0, !PT ;  /* 0x0000ffff0a077812 */ /* 0x008fc400078ec0ff */
[----:B-1----:R-:W-:Y:S02]  /*63f0*/  LOP3.LUT R5, R16, 0xffff, RZ, 0xc0, !PT ;  /* 0x0000ffff10057812 */ /* 0x002fe400078ec0ff */
[----:B--2---:R-:W-:Y:S02]  /*6400*/  LOP3.LUT R0, R0, 0xffff, RZ, 0xc0, !PT ;  /* 0x0000ffff00007812 */ /* 0x004fe400078ec0ff */
[----:B------:R-:W-:Y:S02]  /*6410*/  @P2 SEL R7, R7, 0x7f, P5 ;  /* 0x0000007f07072807 */ /* 0x000fe40002800000 */
[----:B------:R-:W-:Y:S02]  /*6420*/  @P6 SEL R5, R5, 0x7f, P0 ;  /* 0x0000007f05056807 */ /* 0x000fe40000000000 */
[----:B------:R-:W-:Y:S02]  /*6430*/  @P4 SEL R0, R0, 0x7f, P3 ;  /* 0x0000007f00004807 */ /* 0x000fe40001800000 */
[----:B------:R-:W-:-:S02]  /*6440*/  PRMT R11, R11, 0x3340, R2 ;  /* 0x000033400b0b7816 */ /* 0x000fc40000000002 */
[----:B------:R-:W-:Y:S02]  /*6450*/  PRMT R6, R9, 0x3340, R6 ;  /* 0x0000334009067816 */ /* 0x000fe40000000006 */
[----:B------:R-:W-:Y:S02]  /*6460*/  PRMT R7, R7, 0x3340, R4 ;  /* 0x0000334007077816 */ /* 0x000fe40000000004 */
[----:B------:R-:W-:Y:S02]  /*6470*/  IADD3 R2, P0, R3, c[0x0][0x1c0], RZ ;  /* 0x0000700003027a10 */ /* 0x000fe40007f1e0ff */
[----:B------:R-:W-:Y:S02]  /*6480*/  PRMT R0, R5, 0x3340, R0 ;  /* 0x0000334005007816 */ /* 0x000fe40000000000 */
[----:B------:R-:W-:Y:S02]  /*6490*/  PRMT R6, R11, 0x5410, R6 ;  /* 0x000054100b067816 */ /* 0x000fe40000000006 */
[----:B------:R-:W-:-:S02]  /*64a0*/  LEA.HI.X.SX32 R3, R3, c[0x0][0x1c4], 0x1, P0 ;  /* 0x0000710003037a11 */ /* 0x000fc400000f0eff */
[----:B------:R-:W-:Y:S01]  /*64b0*/  PRMT R7, R7, 0x5410, R0 ;  /* 0x0000541007077816 */ /* 0x000fe20000000000 */
[----:B------:R-:W-:Y:S06]  /*64c0*/  @P1 EXIT ;  /* 0x000000000000194d */ /* 0x000fec0003800000 */
[----:B------:R-:W-:Y:S01]  /*64d0*/  STG.E.64 [R2.64], R6 ;  /* 0x0000000602007986 */ /* 0x000fe2000c101b04 */
[----:B------:R-:W-:Y:S05]  /*64e0*/  EXIT ;  /* 0x000000000000794d */ /* 0x000fea0003800000 */
.L_x_3:
[----:B------:R-:W-:-:S00]  /*64f0*/  BRA `(.L_x_3) ;  /* 0xfffffff000007947 */ /* 0x000fc0000383ffff */
[----:B------:R-:W-:-:S00]  /*6500*/  NOP ;  /* 0x0000000000007918 */ /* 0x000fc00000000000 */
[----:B------:R-:W-:-:S00]  /*6510*/  NOP ;  /* 0x0000000000007918 */ /* 0x000fc00000000000 */
[----:B------:R-:W-:-:S00]  /*6520*/  NOP ;  /* 0x0000000000007918 */ /* 0x000fc00000000000 */
[----:B------:R-:W-:-:S00]  /*6530*/  NOP ;  /* 0x0000000000007918 */ /* 0x000fc00000000000 */
[----:B------:R-:W-:-:S00]  /*6540*/  NOP ;  /* 0x0000000000007918 */ /* 0x000fc00000000000 */
[----:B------:R-:W-:-:S00]  /*6550*/  NOP ;  /* 0x0000000000007918 */ /* 0x000fc00000000000 */
[----:B------:R-:W-:-:S00]  /*6560*/  NOP ;  /* 0x0000000000007918 */ /* 0x000fc00000000000 */
[----:B------:R-:W-:-:S00]  /*6570*/  NOP ;  /* 0x0000000000007918 */ /* 0x000fc00000000000 */
.L_x_4:


//--------------------- .nv.global.init           --------------------------
	.section	.nv.global.init,"aw",@progbits
.nv.global.init:
	.type		_$_str,@object
	.size		_$_str,(.L_0 - _$_str)
_$_str:
        /*0000*/ 	.byte	0x5f, 0x5f, 0x43, 0x55, 0x44, 0x41, 0x5f, 0x46, 0x54, 0x5a, 0x00
.L_0:


//--------------------- .nv.shared.triton_red_fused__to_copy_add_amax_amin_clamp_mul_native_layer_norm_reciprocal_12 --------------------------
	.section	.nv.shared.triton_red_fused__to_copy_add_amax_amin_clamp_mul_native_layer_norm_reciprocal_12,"aw",@nobits
	.sectionflags	@""
	.align	16
